//
// Generated by NVIDIA NVVM Compiler
//
// Compiler Build ID: CL-36424714
// Cuda compilation tools, release 13.0, V13.0.88
// Based on NVVM 20.0.0
//

.version 9.0
.target sm_100
.address_size 64

	// .globl	_Z3caliiiPPiiiiii
// _ZZ3caliiiPPiiiiiiE2ab has been demoted
// _ZZ3caliiiPPiiiiiiE2ak has been demoted
// _ZZ3caliiiPPiiiiiiE2kb has been demoted

.visible .entry _Z3caliiiPPiiiiii(
	.param .u32 _Z3caliiiPPiiiiii_param_0,
	.param .u32 _Z3caliiiPPiiiiii_param_1,
	.param .u32 _Z3caliiiPPiiiiii_param_2,
	.param .u64 .ptr .align 1 _Z3caliiiPPiiiiii_param_3,
	.param .u32 _Z3caliiiPPiiiiii_param_4,
	.param .u32 _Z3caliiiPPiiiiii_param_5,
	.param .u32 _Z3caliiiPPiiiiii_param_6,
	.param .u32 _Z3caliiiPPiiiiii_param_7,
	.param .u32 _Z3caliiiPPiiiiii_param_8
)
{
	.reg .pred 	%p<33>;
	.reg .b32 	%r<255>;
	.reg .b64 	%rd<31>;
	// demoted variable
	.shared .align 4 .b8 _ZZ3caliiiPPiiiiiiE2ab[4096];
	// demoted variable
	.shared .align 4 .b8 _ZZ3caliiiPPiiiiiiE2ak[4096];
	// demoted variable
	.shared .align 4 .b8 _ZZ3caliiiPPiiiiiiE2kb[4096];
	ld.param.u32 	%r82, [_Z3caliiiPPiiiiii_param_0];
	ld.param.u32 	%r83, [_Z3caliiiPPiiiiii_param_1];
	ld.param.u32 	%r88, [_Z3caliiiPPiiiiii_param_2];
	ld.param.u64 	%rd4, [_Z3caliiiPPiiiiii_param_3];
	ld.param.u32 	%r84, [_Z3caliiiPPiiiiii_param_4];
	ld.param.u32 	%r89, [_Z3caliiiPPiiiiii_param_5];
	ld.param.u32 	%r85, [_Z3caliiiPPiiiiii_param_6];
	ld.param.u32 	%r86, [_Z3caliiiPPiiiiii_param_7];
	ld.param.u32 	%r87, [_Z3caliiiPPiiiiii_param_8];
	cvta.to.global.u64 	%rd1, %rd4;
	mov.u32 	%r90, %ctaid.x;
	add.s32 	%r1, %r88, %r90;
	mov.u32 	%r2, %ctaid.y;
	mov.u32 	%r3, %tid.x;
	mov.u32 	%r4, %tid.y;
	mad.lo.s32 	%r5, %r1, %r82, %r3;
	mad.lo.s32 	%r6, %r82, %r2, %r4;
	mul.lo.s32 	%r91, %r89, %r82;
	setp.gt.s32 	%p1, %r91, %r5;
	@%p1 bra 	$L__BB0_55;
	mad.lo.s32 	%r92, %r82, %r85, %r82;
	min.s32 	%r93, %r92, %r83;
	setp.ge.s32 	%p2, %r5, %r93;
	mul.lo.s32 	%r94, %r86, %r82;
	setp.gt.s32 	%p3, %r94, %r6;
	or.pred  	%p4, %p2, %p3;
	@%p4 bra 	$L__BB0_55;
	mad.lo.s32 	%r95, %r82, %r87, %r82;
	min.s32 	%r96, %r95, %r83;
	setp.ge.s32 	%p5, %r6, %r96;
	@%p5 bra 	$L__BB0_55;
	mul.wide.s32 	%rd5, %r5, 8;
	add.s64 	%rd2, %rd1, %rd5;
	ld.global.u64 	%rd3, [%rd2];
	mul.wide.s32 	%rd6, %r6, 4;
	add.s64 	%rd7, %rd3, %rd6;
	ld.u32 	%r97, [%rd7];
	shl.b32 	%r98, %r3, 7;
	mov.u32 	%r99, _ZZ3caliiiPPiiiiiiE2ab;
	add.s32 	%r7, %r99, %r98;
	shl.b32 	%r100, %r4, 2;
	add.s32 	%r8, %r7, %r100;
	st.shared.u32 	[%r8], %r97;
	setp.eq.s32 	%p6, %r84, %r2;
	mov.u32 	%r101, _ZZ3caliiiPPiiiiiiE2ak;
	add.s32 	%r9, %r101, %r98;
	@%p6 bra 	$L__BB0_10;
	mul.lo.s32 	%r10, %r84, %r82;
	add.s32 	%r102, %r10, %r82;
	min.s32 	%r11, %r102, %r83;
	setp.ge.s32 	%p7, %r10, %r11;
	@%p7 bra 	$L__BB0_10;
	sub.s32 	%r103, %r11, %r10;
	and.b32  	%r12, %r103, 3;
	setp.eq.s32 	%p8, %r12, 0;
	mov.u32 	%r234, %r10;
	@%p8 bra 	$L__BB0_8;
	neg.s32 	%r232, %r12;
	mov.u32 	%r234, %r10;
$L__BB0_7:
	.pragma "nounroll";
	mul.wide.s32 	%rd8, %r234, 4;
	add.s64 	%rd9, %rd3, %rd8;
	ld.u32 	%r104, [%rd9];
	rem.s32 	%r105, %r234, %r82;
	shl.b32 	%r106, %r105, 2;
	add.s32 	%r107, %r9, %r106;
	st.shared.u32 	[%r107], %r104;
	add.s32 	%r234, %r234, 1;
	add.s32 	%r232, %r232, 1;
	setp.ne.s32 	%p9, %r232, 0;
	@%p9 bra 	$L__BB0_7;
$L__BB0_8:
	sub.s32 	%r108, %r10, %r11;
	setp.gt.u32 	%p10, %r108, -4;
	@%p10 bra 	$L__BB0_10;
$L__BB0_9:
	mul.wide.s32 	%rd10, %r234, 4;
	add.s64 	%rd11, %rd3, %rd10;
	ld.u32 	%r109, [%rd11];
	rem.s32 	%r110, %r234, %r82;
	shl.b32 	%r111, %r110, 2;
	add.s32 	%r112, %r9, %r111;
	st.shared.u32 	[%r112], %r109;
	ld.u32 	%r113, [%rd11+4];
	add.s32 	%r114, %r234, 1;
	rem.s32 	%r115, %r114, %r82;
	shl.b32 	%r116, %r115, 2;
	add.s32 	%r117, %r9, %r116;
	st.shared.u32 	[%r117], %r113;
	ld.u32 	%r118, [%rd11+8];
	add.s32 	%r119, %r234, 2;
	rem.s32 	%r120, %r119, %r82;
	shl.b32 	%r121, %r120, 2;
	add.s32 	%r122, %r9, %r121;
	st.shared.u32 	[%r122], %r118;
	ld.u32 	%r123, [%rd11+12];
	add.s32 	%r124, %r234, 3;
	rem.s32 	%r125, %r124, %r82;
	shl.b32 	%r126, %r125, 2;
	add.s32 	%r127, %r9, %r126;
	st.shared.u32 	[%r127], %r123;
	add.s32 	%r234, %r234, 4;
	setp.ne.s32 	%p11, %r234, %r11;
	@%p11 bra 	$L__BB0_9;
$L__BB0_10:
	setp.eq.s32 	%p12, %r84, %r1;
	mov.u32 	%r129, _ZZ3caliiiPPiiiiiiE2kb;
	add.s32 	%r21, %r129, %r100;
	@%p12 bra 	$L__BB0_17;
	mul.lo.s32 	%r22, %r84, %r82;
	add.s32 	%r130, %r22, %r82;
	min.s32 	%r23, %r130, %r83;
	setp.ge.s32 	%p13, %r22, %r23;
	@%p13 bra 	$L__BB0_17;
	sub.s32 	%r131, %r23, %r22;
	and.b32  	%r24, %r131, 3;
	setp.eq.s32 	%p14, %r24, 0;
	mov.u32 	%r238, %r22;
	@%p14 bra 	$L__BB0_15;
	neg.s32 	%r236, %r24;
	mov.u32 	%r238, %r22;
$L__BB0_14:
	.pragma "nounroll";
	mul.wide.s32 	%rd12, %r238, 8;
	add.s64 	%rd13, %rd1, %rd12;
	ld.global.u64 	%rd14, [%rd13];
	add.s64 	%rd16, %rd14, %rd6;
	ld.u32 	%r132, [%rd16];
	rem.s32 	%r133, %r238, %r82;
	shl.b32 	%r134, %r133, 7;
	add.s32 	%r135, %r21, %r134;
	st.shared.u32 	[%r135], %r132;
	add.s32 	%r238, %r238, 1;
	add.s32 	%r236, %r236, 1;
	setp.ne.s32 	%p15, %r236, 0;
	@%p15 bra 	$L__BB0_14;
$L__BB0_15:
	sub.s32 	%r136, %r22, %r23;
	setp.gt.u32 	%p16, %r136, -4;
	@%p16 bra 	$L__BB0_17;
$L__BB0_16:
	mul.wide.s32 	%rd17, %r238, 8;
	add.s64 	%rd18, %rd1, %rd17;
	ld.global.u64 	%rd19, [%rd18];
	add.s64 	%rd21, %rd19, %rd6;
	ld.u32 	%r137, [%rd21];
	rem.s32 	%r138, %r238, %r82;
	shl.b32 	%r139, %r138, 7;
	add.s32 	%r140, %r21, %r139;
	st.shared.u32 	[%r140], %r137;
	ld.global.u64 	%rd22, [%rd18+8];
	add.s64 	%rd23, %rd22, %rd6;
	ld.u32 	%r141, [%rd23];
	add.s32 	%r142, %r238, 1;
	rem.s32 	%r143, %r142, %r82;
	shl.b32 	%r144, %r143, 7;
	add.s32 	%r145, %r21, %r144;
	st.shared.u32 	[%r145], %r141;
	ld.global.u64 	%rd24, [%rd18+16];
	add.s64 	%rd25, %rd24, %rd6;
	ld.u32 	%r146, [%rd25];
	add.s32 	%r147, %r238, 2;
	rem.s32 	%r148, %r147, %r82;
	shl.b32 	%r149, %r148, 7;
	add.s32 	%r150, %r21, %r149;
	st.shared.u32 	[%r150], %r146;
	ld.global.u64 	%rd26, [%rd18+24];
	add.s64 	%rd27, %rd26, %rd6;
	ld.u32 	%r151, [%rd27];
	add.s32 	%r152, %r238, 3;
	rem.s32 	%r153, %r152, %r82;
	shl.b32 	%r154, %r153, 7;
	add.s32 	%r155, %r21, %r154;
	st.shared.u32 	[%r155], %r151;
	add.s32 	%r238, %r238, 4;
	setp.ne.s32 	%p17, %r238, %r23;
	@%p17 bra 	$L__BB0_16;
$L__BB0_17:
	bar.sync 	0;
	mul.lo.s32 	%r33, %r84, %r82;
	add.s32 	%r156, %r33, %r82;
	min.s32 	%r34, %r156, %r83;
	setp.ge.s32 	%p18, %r33, %r34;
	@%p18 bra 	$L__BB0_54;
	add.s32 	%r35, %r99, %r100;
	sub.s32 	%r159, %r34, %r33;
	and.b32  	%r36, %r159, 3;
	setp.eq.s32 	%p19, %r36, 0;
	mov.u32 	%r244, %r33;
	@%p19 bra 	$L__BB0_27;
	neg.s32 	%r240, %r36;
	mov.u32 	%r244, %r33;
$L__BB0_20:
	.pragma "nounroll";
	setp.eq.s32 	%p20, %r84, %r2;
	@%p20 bra 	$L__BB0_22;
	rem.s32 	%r160, %r244, %r82;
	shl.b32 	%r161, %r160, 2;
	add.s32 	%r162, %r9, %r161;
	ld.shared.u32 	%r242, [%r162];
	bra.uni 	$L__BB0_23;
$L__BB0_22:
	rem.s32 	%r163, %r244, %r82;
	shl.b32 	%r164, %r163, 2;
	add.s32 	%r165, %r7, %r164;
	ld.shared.u32 	%r242, [%r165];
$L__BB0_23:
	setp.eq.s32 	%p21, %r84, %r1;
	@%p21 bra 	$L__BB0_25;
	rem.s32 	%r166, %r244, %r82;
	shl.b32 	%r167, %r166, 7;
	add.s32 	%r168, %r21, %r167;
	ld.shared.u32 	%r243, [%r168];
	bra.uni 	$L__BB0_26;
$L__BB0_25:
	rem.s32 	%r169, %r244, %r82;
	shl.b32 	%r170, %r169, 7;
	add.s32 	%r171, %r35, %r170;
	ld.shared.u32 	%r243, [%r171];
$L__BB0_26:
	add.s32 	%r172, %r243, %r242;
	atom.shared.min.s32 	%r173, [%r8], %r172;
	bar.sync 	0;
	add.s32 	%r244, %r244, 1;
	add.s32 	%r240, %r240, 1;
	setp.ne.s32 	%p22, %r240, 0;
	@%p22 bra 	$L__BB0_20;
$L__BB0_27:
	sub.s32 	%r174, %r33, %r34;
	setp.gt.u32 	%p23, %r174, -4;
	@%p23 bra 	$L__BB0_54;
	sub.s32 	%r246, %r244, %r34;
	add.s32 	%r245, %r244, 1;
$L__BB0_29:
	.pragma "nounroll";
	setp.ne.s32 	%p24, %r84, %r2;
	add.s32 	%r53, %r245, -1;
	@%p24 bra 	$L__BB0_31;
	rem.s32 	%r178, %r53, %r82;
	shl.b32 	%r179, %r178, 2;
	add.s32 	%r180, %r7, %r179;
	ld.shared.u32 	%r247, [%r180];
	bra.uni 	$L__BB0_32;
$L__BB0_31:
	rem.s32 	%r175, %r53, %r82;
	shl.b32 	%r176, %r175, 2;
	add.s32 	%r177, %r9, %r176;
	ld.shared.u32 	%r247, [%r177];
$L__BB0_32:
	setp.ne.s32 	%p25, %r84, %r1;
	@%p25 bra 	$L__BB0_34;
	rem.s32 	%r184, %r53, %r82;
	shl.b32 	%r185, %r184, 7;
	add.s32 	%r186, %r35, %r185;
	ld.shared.u32 	%r248, [%r186];
	bra.uni 	$L__BB0_35;
$L__BB0_34:
	rem.s32 	%r181, %r53, %r82;
	shl.b32 	%r182, %r181, 7;
	add.s32 	%r183, %r21, %r182;
	ld.shared.u32 	%r248, [%r183];
$L__BB0_35:
	setp.eq.s32 	%p26, %r84, %r2;
	add.s32 	%r187, %r248, %r247;
	atom.shared.min.s32 	%r188, [%r8], %r187;
	bar.sync 	0;
	add.s32 	%r60, %r245, 2;
	@%p26 bra 	$L__BB0_37;
	rem.s32 	%r189, %r245, %r82;
	shl.b32 	%r190, %r189, 2;
	add.s32 	%r191, %r9, %r190;
	ld.shared.u32 	%r249, [%r191];
	bra.uni 	$L__BB0_38;
$L__BB0_37:
	rem.s32 	%r192, %r245, %r82;
	shl.b32 	%r193, %r192, 2;
	add.s32 	%r194, %r7, %r193;
	ld.shared.u32 	%r249, [%r194];
$L__BB0_38:
	setp.eq.s32 	%p27, %r84, %r1;
	@%p27 bra 	$L__BB0_40;
	rem.s32 	%r195, %r245, %r82;
	shl.b32 	%r196, %r195, 7;
	add.s32 	%r197, %r21, %r196;
	ld.shared.u32 	%r250, [%r197];
	bra.uni 	$L__BB0_41;
$L__BB0_40:
	rem.s32 	%r198, %r245, %r82;
	shl.b32 	%r199, %r198, 7;
	add.s32 	%r200, %r35, %r199;
	ld.shared.u32 	%r250, [%r200];
$L__BB0_41:
	setp.eq.s32 	%p28, %r84, %r2;
	add.s32 	%r201, %r250, %r249;
	atom.shared.min.s32 	%r202, [%r8], %r201;
	bar.sync 	0;
	add.s32 	%r67, %r245, 1;
	@%p28 bra 	$L__BB0_43;
	rem.s32 	%r203, %r67, %r82;
	shl.b32 	%r204, %r203, 2;
	add.s32 	%r205, %r9, %r204;
	ld.shared.u32 	%r251, [%r205];
	bra.uni 	$L__BB0_44;
$L__BB0_43:
	rem.s32 	%r206, %r67, %r82;
	shl.b32 	%r207, %r206, 2;
	add.s32 	%r208, %r7, %r207;
	ld.shared.u32 	%r251, [%r208];
$L__BB0_44:
	setp.eq.s32 	%p29, %r84, %r1;
	@%p29 bra 	$L__BB0_46;
	rem.s32 	%r209, %r67, %r82;
	shl.b32 	%r210, %r209, 7;
	add.s32 	%r211, %r21, %r210;
	ld.shared.u32 	%r252, [%r211];
	bra.uni 	$L__BB0_47;
$L__BB0_46:
	rem.s32 	%r212, %r67, %r82;
	shl.b32 	%r213, %r212, 7;
	add.s32 	%r214, %r35, %r213;
	ld.shared.u32 	%r252, [%r214];
$L__BB0_47:
	setp.eq.s32 	%p30, %r84, %r2;
	add.s32 	%r215, %r252, %r251;
	atom.shared.min.s32 	%r216, [%r8], %r215;
	bar.sync 	0;
	@%p30 bra 	$L__BB0_49;
	rem.s32 	%r217, %r60, %r82;
	shl.b32 	%r218, %r217, 2;
	add.s32 	%r219, %r9, %r218;
	ld.shared.u32 	%r253, [%r219];
	bra.uni 	$L__BB0_50;
$L__BB0_49:
	rem.s32 	%r220, %r60, %r82;
	shl.b32 	%r221, %r220, 2;
	add.s32 	%r222, %r7, %r221;
	ld.shared.u32 	%r253, [%r222];
$L__BB0_50:
	setp.eq.s32 	%p31, %r84, %r1;
	@%p31 bra 	$L__BB0_52;
	rem.s32 	%r223, %r60, %r82;
	shl.b32 	%r224, %r223, 7;
	add.s32 	%r225, %r21, %r224;
	ld.shared.u32 	%r254, [%r225];
	bra.uni 	$L__BB0_53;
$L__BB0_52:
	rem.s32 	%r226, %r60, %r82;
	shl.b32 	%r227, %r226, 7;
	add.s32 	%r228, %r35, %r227;
	ld.shared.u32 	%r254, [%r228];
$L__BB0_53:
	add.s32 	%r229, %r254, %r253;
	atom.shared.min.s32 	%r230, [%r8], %r229;
	bar.sync 	0;
	add.s32 	%r246, %r246, 4;
	add.s32 	%r245, %r245, 4;
	setp.ne.s32 	%p32, %r246, 0;
	@%p32 bra 	$L__BB0_29;
$L__BB0_54:
	ld.shared.u32 	%r231, [%r8];
	ld.global.u64 	%rd28, [%rd2];
	add.s64 	%rd30, %rd28, %rd6;
	st.u32 	[%rd30], %r231;
	bar.sync 	0;
$L__BB0_55:
	ret;

}


// ===== COMPILED SASS (sm_100) =====

	.target	sm_100

	.elftype	@"ET_EXEC"


//--------------------- .note.nv.tkinfo           --------------------------
	.section	.note.nv.tkinfo,"",@"SHT_NOTE"
	.sectionflags	@"SHF_NOTE_NV_TKINFO"
	.tkinfo
        /*0018*/ 	.word	0x00000002
        /*0030*/ 	.string	""
        /*0030*/ 	.string	"ptxas"
        /*0030*/ 	.string	"Cuda compilation tools, release 13.0, V13.0.88"
        /*0030*/ 	.string	"Build cuda_13.0.r13.0/compiler.36424714_0"
        /*0030*/ 	.string	"-arch sm_100 -m 64 "



//--------------------- .note.nv.cuinfo           --------------------------
	.section	.note.nv.cuinfo,"",@"SHT_NOTE"
	.sectionflags	@"SHF_NOTE_NV_CUINFO"
        /*0018*/ 	.short	0x0002
        /*001a*/ 	.short	0x0064
        /*001c*/ 	.short	0x0082
	.zero		2


//--------------------- .nv.info                  --------------------------
	.section	.nv.info,"",@"SHT_CUDA_INFO"
	.align	4


	//----- nvinfo : EIATTR_REGCOUNT
	.align		4
        /*0000*/ 	.byte	0x04, 0x2f
        /*0002*/ 	.short	(.L_1 - .L_0)
	.align		4
.L_0:
        /*0004*/ 	.word	index@(_Z3caliiiPPiiiiii)
        /*0008*/ 	.word	0x0000001f


	//----- nvinfo : EIATTR_FRAME_SIZE
	.align		4
.L_1:
        /*000c*/ 	.byte	0x04, 0x11
        /*000e*/ 	.short	(.L_3 - .L_2)
	.align		4
.L_2:
        /*0010*/ 	.word	index@(_Z3caliiiPPiiiiii)
        /*0014*/ 	.word	0x00000000


	//----- nvinfo : EIATTR_MIN_STACK_SIZE
	.align		4
.L_3:
        /*0018*/ 	.byte	0x04, 0x12
        /*001a*/ 	.short	(.L_5 - .L_4)
	.align		4
.L_4:
        /*001c*/ 	.word	index@(_Z3caliiiPPiiiiii)
        /*0020*/ 	.word	0x00000000
.L_5:


//--------------------- .nv.compat                --------------------------
	.section	.nv.compat,"",@"SHT_CUDA_COMPAT_INFO"
	.align	4
        /*0000*/ 	.byte	0x02, 0x09, 0x00, 0x00, 0x02, 0x02, 0x01, 0x00, 0x02, 0x05, 0x05, 0x00, 0x03, 0x07, 0x01, 0x01
        /*0010*/ 	.byte	0x02, 0x03, 0x00, 0x00, 0x02, 0x06, 0x01, 0x00, 0x04, 0x0b, 0x08, 0x00, 0x09, 0x00, 0x00, 0x00
        /*0020*/ 	.byte	0x00, 0x00, 0x00, 0x00


//--------------------- .nv.info._Z3caliiiPPiiiiii --------------------------
	.section	.nv.info._Z3caliiiPPiiiiii,"",@"SHT_CUDA_INFO"
	.sectionflags	@""
	.align	4


	//----- nvinfo : EIATTR_CUDA_API_VERSION
	.align		4
        /*0000*/ 	.byte	0x04, 0x37
        /*0002*/ 	.short	(.L_7 - .L_6)
.L_6:
        /*0004*/ 	.word	0x00000082


	//----- nvinfo : EIATTR_KPARAM_INFO
	.align		4
.L_7:
        /*0008*/ 	.byte	0x04, 0x17
        /*000a*/ 	.short	(.L_9 - .L_8)
.L_8:
        /*000c*/ 	.word	0x00000000
        /*0010*/ 	.short	0x0008
        /*0012*/ 	.short	0x0028
        /*0014*/ 	.byte	0x00, 0xf0, 0x11, 0x00


	//----- nvinfo : EIATTR_KPARAM_INFO
	.align		4
.L_9:
        /*0018*/ 	.byte	0x04, 0x17
        /*001a*/ 	.short	(.L_11 - .L_10)
.L_10:
        /*001c*/ 	.word	0x00000000
        /*0020*/ 	.short	0x0007
        /*0022*/ 	.short	0x0024
        /*0024*/ 	.byte	0x00, 0xf0, 0x11, 0x00


	//----- nvinfo : EIATTR_KPARAM_INFO
	.align		4
.L_11:
        /*0028*/ 	.byte	0x04, 0x17
        /*002a*/ 	.short	(.L_13 - .L_12)
.L_12:
        /*002c*/ 	.word	0x00000000
        /*0030*/ 	.short	0x0006
        /*0032*/ 	.short	0x0020
        /*0034*/ 	.byte	0x00, 0xf0, 0x11, 0x00


	//----- nvinfo : EIATTR_KPARAM_INFO
	.align		4
.L_13:
        /*0038*/ 	.byte	0x04, 0x17
        /*003a*/ 	.short	(.L_15 - .L_14)
.L_14:
        /*003c*/ 	.word	0x00000000
        /*0040*/ 	.short	0x0005
        /*0042*/ 	.short	0x001c
        /*0044*/ 	.byte	0x00, 0xf0, 0x11, 0x00


	//----- nvinfo : EIATTR_KPARAM_INFO
	.align		4
.L_15:
        /*0048*/ 	.byte	0x04, 0x17
        /*004a*/ 	.short	(.L_17 - .L_16)
.L_16:
        /*004c*/ 	.word	0x00000000
        /*0050*/ 	.short	0x0004
        /*0052*/ 	.short	0x0018
        /*0054*/ 	.byte	0x00, 0xf0, 0x11, 0x00


	//----- nvinfo : EIATTR_KPARAM_INFO
	.align		4
.L_17:
        /*0058*/ 	.byte	0x04, 0x17
        /*005a*/ 	.short	(.L_19 - .L_18)
.L_18:
        /*005c*/ 	.word	0x00000000
        /*0060*/ 	.short	0x0003
        /*0062*/ 	.short	0x0010
        /*0064*/ 	.byte	0x00, 0xf5, 0x21, 0x00


	//----- nvinfo : EIATTR_KPARAM_INFO
	.align		4
.L_19:
        /*0068*/ 	.byte	0x04, 0x17
        /*006a*/ 	.short	(.L_21 - .L_20)
.L_20:
        /*006c*/ 	.word	0x00000000
        /*0070*/ 	.short	0x0002
        /*0072*/ 	.short	0x0008
        /*0074*/ 	.byte	0x00, 0xf0, 0x11, 0x00


	//----- nvinfo : EIATTR_KPARAM_INFO
	.align		4
.L_21:
        /*0078*/ 	.byte	0x04, 0x17
        /*007a*/ 	.short	(.L_23 - .L_22)
.L_22:
        /*007c*/ 	.word	0x00000000
        /*0080*/ 	.short	0x0001
        /*0082*/ 	.short	0x0004
        /*0084*/ 	.byte	0x00, 0xf0, 0x11, 0x00


	//----- nvinfo : EIATTR_KPARAM_INFO
	.align		4
.L_23:
        /*0088*/ 	.byte	0x04, 0x17
        /*008a*/ 	.short	(.L_25 - .L_24)
.L_24:
        /*008c*/ 	.word	0x00000000
        /*0090*/ 	.short	0x0000
        /*0092*/ 	.short	0x0000
        /*0094*/ 	.byte	0x00, 0xf0, 0x11, 0x00


	//----- nvinfo : EIATTR_SPARSE_MMA_MASK
	.align		4
.L_25:
        /*0098*/ 	.byte	0x03, 0x50
        /*009a*/ 	.short	0x0000


	//----- nvinfo : EIATTR_MAXREG_COUNT
	.align		4
        /*009c*/ 	.byte	0x03, 0x1b
        /*009e*/ 	.short	0x00ff


	//----- nvinfo : EIATTR_NUM_BARRIERS
	.align		4
        /*00a0*/ 	.byte	0x02, 0x4c
        /*00a2*/ 	.byte	0x01
	.zero		1


	//----- nvinfo : EIATTR_MERCURY_ISA_VERSION
	.align		4
        /*00a4*/ 	.byte	0x03, 0x5f
        /*00a6*/ 	.short	0x0101


	//----- nvinfo : EIATTR_VRC_CTA_INIT_COUNT
	.align		4
        /*00a8*/ 	.byte	0x02, 0x4a
	.zero		1
	.zero		1


	//----- nvinfo : EIATTR_EXIT_INSTR_OFFSETS
	.align		4
        /*00ac*/ 	.byte	0x04, 0x1c
        /*00ae*/ 	.short	(.L_27 - .L_26)


	//   ....[0]....
.L_26:
        /*00b0*/ 	.word	0x000000b0


	//   ....[1]....
        /*00b4*/ 	.word	0x00000160


	//   ....[2]....
        /*00b8*/ 	.word	0x000001b0


	//   ....[3]....
        /*00bc*/ 	.word	0x00002840


	//----- nvinfo : EIATTR_CBANK_PARAM_SIZE
	.align		4
.L_27:
        /*00c0*/ 	.byte	0x03, 0x19
        /*00c2*/ 	.short	0x002c


	//----- nvinfo : EIATTR_PARAM_CBANK
	.align		4
        /*00c4*/ 	.byte	0x04, 0x0a
        /*00c6*/ 	.short	(.L_29 - .L_28)
	.align		4
.L_28:
        /*00c8*/ 	.word	index@(.nv.constant0._Z3caliiiPPiiiiii)
        /*00cc*/ 	.short	0x0380
        /*00ce*/ 	.short	0x002c


	//----- nvinfo : EIATTR_SW_WAR
	.align		4
.L_29:
        /*00d0*/ 	.byte	0x04, 0x36
        /*00d2*/ 	.short	(.L_31 - .L_30)
.L_30:
        /*00d4*/ 	.word	0x00000008
.L_31:


//--------------------- .nv.callgraph             --------------------------
	.section	.nv.callgraph,"",@"SHT_CUDA_CALLGRAPH"
	.align	4
	.sectionentsize	8
	.align		4
        /*0000*/ 	.word	0x00000000
	.align		4
        /*0004*/ 	.word	0xffffffff
	.align		4
        /*0008*/ 	.word	0x00000000
	.align		4
        /*000c*/ 	.word	0xfffffffe
	.align		4
        /*0010*/ 	.word	0x00000000
	.align		4
        /*0014*/ 	.word	0xfffffffd
	.align		4
        /*0018*/ 	.word	0x00000000
	.align		4
        /*001c*/ 	.word	0xfffffffc


//--------------------- .text._Z3caliiiPPiiiiii   --------------------------
	.section	.text._Z3caliiiPPiiiiii,"ax",@progbits
	.align	128
        .global         _Z3caliiiPPiiiiii
        .type           _Z3caliiiPPiiiiii,@function
        .size           _Z3caliiiPPiiiiii,(.L_x_33 - _Z3caliiiPPiiiiii)
        .other          _Z3caliiiPPiiiiii,@"STO_CUDA_ENTRY STV_DEFAULT"
_Z3caliiiPPiiiiii:
.text._Z3caliiiPPiiiiii:
[----:B------:R-:W-:Y:S01]  /*0000*/  LDC R1, c[0x0][0x37c] ;  /* 0x0000df00ff017b82 */ /* 0x000fe20000000800 */
[----:B------:R-:W0:Y:S07]  /*0010*/  S2R R15, SR_TID.X ;  /* 0x00000000000f7919 */ /* 0x000e2e0000002100 */
[----:B------:R-:W1:Y:S01]  /*0020*/  S2UR UR4, SR_CTAID.X ;  /* 0x00000000000479c3 */ /* 0x000e620000002500 */
[----:B------:R-:W1:Y:S01]  /*0030*/  LDCU UR5, c[0x0][0x388] ;  /* 0x00007100ff0577ac */ /* 0x000e620008000800 */
[----:B------:R-:W2:Y:S01]  /*0040*/  LDCU UR7, c[0x0][0x380] ;  /* 0x00007000ff0777ac */ /* 0x000ea20008000800 */
[----:B------:R-:W3:Y:S01]  /*0050*/  LDCU UR6, c[0x0][0x39c] ;  /* 0x00007380ff0677ac */ /* 0x000ee20008000800 */
[----:B--2---:R-:W-:Y:S01]  /*0060*/  IMAD.U32 R22, RZ, RZ, UR7 ;  /* 0x00000007ff167e24 */ /* 0x004fe2000f8e00ff */
[----:B-1----:R-:W-:-:S03]  /*0070*/  UIADD3 UR4, UPT, UPT, UR4, UR5, URZ ;  /* 0x0000000504047290 */ /* 0x002fc6000fffe0ff */
[----:B---3--:R-:W-:-:S03]  /*0080*/  IMAD R0, R22, UR6, RZ ;  /* 0x0000000616007c24 */ /* 0x008fc6000f8e02ff */
[----:B0-----:R-:W-:-:S05]  /*0090*/  IMAD R3, R22, UR4, R15 ;  /* 0x0000000416037c24 */ /* 0x001fca000f8e020f */
[----:B------:R-:W-:-:S13]  /*00a0*/  ISETP.GT.AND P0, PT, R0, R3, PT ;  /* 0x000000030000720c */ /* 0x000fda0003f04270 */
[----:B------:R-:W-:Y:S05]  /*00b0*/  @P0 EXIT ;  /* 0x000000000000094d */ /* 0x000fea0003800000 */
[----:B------:R-:W0:Y:S01]  /*00c0*/  S2R R9, SR_TID.Y ;  /* 0x0000000000097919 */ /* 0x000e220000002200 */
[----:B------:R-:W0:Y:S01]  /*00d0*/  S2UR UR8, SR_CTAID.Y ;  /* 0x00000000000879c3 */ /* 0x000e220000002600 */
[----:B------:R-:W1:Y:S07]  /*00e0*/  LDCU UR9, c[0x0][0x384] ;  /* 0x00007080ff0977ac */ /* 0x000e6e0008000800 */
[----:B------:R-:W2:Y:S01]  /*00f0*/  LDC.64 R4, c[0x0][0x3a0] ;  /* 0x0000e800ff047b82 */ /* 0x000ea20000000a00 */
[----:B0-----:R-:W-:-:S02]  /*0100*/  IMAD R7, R22, UR8, R9 ;  /* 0x0000000816077c24 */ /* 0x001fc4000f8e0209 */
[C---:B--2---:R-:W-:Y:S02]  /*0110*/  IMAD R2, R22.reuse, R5, RZ ;  /* 0x0000000516027224 */ /* 0x044fe400078e02ff */
[----:B------:R-:W-:-:S03]  /*0120*/  IMAD R0, R22, R4, R22 ;  /* 0x0000000416007224 */ /* 0x000fc600078e0216 */
[----:B------:R-:W-:Y:S02]  /*0130*/  ISETP.GT.AND P0, PT, R2, R7, PT ;  /* 0x000000070200720c */ /* 0x000fe40003f04270 */
[----:B-1----:R-:W-:-:S04]  /*0140*/  VIMNMX R0, PT, PT, R0, UR9, PT ;  /* 0x0000000900007c48 */ /* 0x002fc8000bfe0100 */
[----:B------:R-:W-:-:S13]  /*0150*/  ISETP.GE.OR P0, PT, R3, R0, P0 ;  /* 0x000000000300720c */ /* 0x000fda0000706670 */
[----:B------:R-:W-:Y:S05]  /*0160*/  @P0 EXIT ;  /* 0x000000000000094d */ /* 0x000fea0003800000 */
[----:B------:R-:W0:Y:S02]  /*0170*/  LDC R5, c[0x0][0x3a8] ;  /* 0x0000ea00ff057b82 */ /* 0x000e240000000800 */
[----:B0-----:R-:W-:-:S05]  /*0180*/  IMAD R0, R22, R5, R22 ;  /* 0x0000000516007224 */ /* 0x001fca00078e0216 */
[----:B------:R-:W-:-:S04]  /*0190*/  VIMNMX R0, PT, PT, R0, UR9, PT ;  /* 0x0000000900007c48 */ /* 0x000fc8000bfe0100 */
[----:B------:R-:W-:-:S13]  /*01a0*/  ISETP.GE.AND P0, PT, R7, R0, PT ;  /* 0x000000000700720c */ /* 0x000fda0003f06270 */
[----:B------:R-:W-:Y:S05]  /*01b0*/  @P0 EXIT ;  /* 0x000000000000094d */ /* 0x000fea0003800000 */
[----:B------:R-:W0:Y:S01]  /*01c0*/  LDC.64 R10, c[0x0][0x390] ;  /* 0x0000e400ff0a7b82 */ /* 0x000e220000000a00 */
[----:B------:R-:W1:Y:S07]  /*01d0*/  LDCU.64 UR10, c[0x0][0x358] ;  /* 0x00006b00ff0a77ac */ /* 0x000e6e0008000a00 */
[----:B------:R-:W2:Y:S01]  /*01e0*/  S2UR UR6, SR_CgaCtaId ;  /* 0x00000000000679c3 */ /* 0x000ea20000008800 */
[----:B------:R-:W-:Y:S01]  /*01f0*/  UMOV UR5, 0x400 ;  /* 0x0000040000057882 */ /* 0x000fe20000000000 */
[----:B------:R-:W3:Y:S01]  /*0200*/  LDCU UR12, c[0x0][0x398] ;  /* 0x00007300ff0c77ac */ /* 0x000ee20008000800 */
[----:B0-----:R-:W-:-:S05]  /*0210*/  IMAD.WIDE R10, R3, 0x8, R10 ;  /* 0x00000008030a7825 */ /* 0x001fca00078e020a */
[----:B-1----:R-:W4:Y:S01]  /*0220*/  LDG.E.64 R2, desc[UR10][R10.64] ;  /* 0x0000000a0a027981 */ /* 0x002f22000c1e1b00 */
[----:B--2---:R-:W-:Y:S01]  /*0230*/  ULEA UR7, UR6, UR5, 0x18 ;  /* 0x0000000506077291 */ /* 0x004fe2000f8ec0ff */
[----:B----4-:R-:W-:-:S06]  /*0240*/  IMAD.WIDE R12, R7, 0x4, R2 ;  /* 0x00000004070c7825 */ /* 0x010fcc00078e0202 */
[----:B------:R-:W2:Y:S01]  /*0250*/  LD.E R12, desc[UR10][R12.64] ;  /* 0x0000000a0c0c7980 */ /* 0x000ea2000c101900 */
[----:B------:R-:W-:Y:S01]  /*0260*/  LEA R6, R15, UR7, 0x7 ;  /* 0x000000070f067c11 */ /* 0x000fe2000f8e38ff */
[----:B---3--:R-:W-:Y:S02]  /*0270*/  UISETP.NE.AND UP0, UPT, UR8, UR12, UPT ;  /* 0x0000000c0800728c */ /* 0x008fe4000bf05270 */
[----:B------:R-:W-:Y:S02]  /*0280*/  UIADD3 UR5, UPT, UPT, UR5, 0x1000, URZ ;  /* 0x0000100005057890 */ /* 0x000fe4000fffe0ff */
[----:B------:R-:W-:Y:S02]  /*0290*/  IMAD R5, R9, 0x4, R6 ;  /* 0x0000000409057824 */ /* 0x000fe400078e0206 */
[----:B------:R-:W-:-:S06]  /*02a0*/  ULEA UR5, UR6, UR5, 0x18 ;  /* 0x0000000506057291 */ /* 0x000fcc000f8ec0ff */
[----:B------:R-:W-:Y:S01]  /*02b0*/  LEA R4, R15, UR5, 0x7 ;  /* 0x000000050f047c11 */ /* 0x000fe2000f8e38ff */
[----:B--2---:R0:W-:Y:S01]  /*02c0*/  STS [R5], R12 ;  /* 0x0000000c05007388 */ /* 0x0041e20000000800 */
[----:B------:R-:W-:Y:S05]  /*02d0*/  BRA.U !UP0, `(.L_x_0) ;  /* 0x0000000908087547 */ /* 0x000fea000b800000 */
[----:B------:R-:W-:-:S05]  /*02e0*/  IMAD R17, R22, UR12, RZ ;  /* 0x0000000c16117c24 */ /* 0x000fca000f8e02ff */
[----:B------:R-:W-:-:S04]  /*02f0*/  VIADDMNMX R0, R17, R22, UR9, PT ;  /* 0x0000000911007e46 */ /* 0x000fc8000b800116 */
[----:B------:R-:W-:-:S13]  /*0300*/  ISETP.GE.AND P0, PT, R17, R0, PT ;  /* 0x000000001100720c */ /* 0x000fda0003f06270 */
[----:B------:R-:W-:Y:S05]  /*0310*/  @P0 BRA `(.L_x_0) ;  /* 0x0000000400f80947 */ /* 0x000fea0003800000 */
[----:B------:R-:W-:Y:S01]  /*0320*/  IMAD.IADD R8, R0, 0x1, -R17 ;  /* 0x0000000100087824 */ /* 0x000fe200078e0a11 */
[----:B0-----:R-:W-:-:S04]  /*0330*/  IADD3 R12, PT, PT, R17, -R0, RZ ;  /* 0x80000000110c7210 */ /* 0x001fc80007ffe0ff */
[----:B------:R-:W-:Y:S02]  /*0340*/  LOP3.LUT P1, R18, R8, 0x3, RZ, 0xc0, !PT ;  /* 0x0000000308127812 */ /* 0x000fe4000782c0ff */
[----:B------:R-:W-:-:S11]  /*0350*/  ISETP.GT.U32.AND P0, PT, R12, -0x4, PT ;  /* 0xfffffffc0c00780c */ /* 0x000fd60003f04070 */
[----:B------:R-:W-:Y:S05]  /*0360*/  @!P1 BRA `(.L_x_1) ;  /* 0x0000000000889947 */ /* 0x000fea0003800000 */
[----:B------:R-:W-:Y:S01]  /*0370*/  IABS R8, R22 ;  /* 0x0000001600087213 */ /* 0x000fe20000000000 */
[----:B------:R-:W0:Y:S01]  /*0380*/  LDC R14, c[0x0][0x380] ;  /* 0x0000e000ff0e7b82 */ /* 0x000e220000000800 */
[----:B------:R-:W-:Y:S02]  /*0390*/  ISETP.NE.AND P1, PT, R22, RZ, PT ;  /* 0x000000ff1600720c */ /* 0x000fe40003f25270 */
[----:B------:R-:W1:Y:S01]  /*03a0*/  I2F.RP R16, R8 ;  /* 0x0000000800107306 */ /* 0x000e620000209400 */
[----:B------:R-:W-:-:S07]  /*03b0*/  IADD3 R18, PT, PT, -R18, RZ, RZ ;  /* 0x000000ff12127210 */ /* 0x000fce0007ffe1ff */
[----:B-1----:R-:W1:Y:S02]  /*03c0*/  MUFU.RCP R16, R16 ;  /* 0x0000001000107308 */ /* 0x002e640000001000 */
[----:B-1----:R-:W-:Y:S01]  /*03d0*/  VIADD R12, R16, 0xffffffe ;  /* 0x0ffffffe100c7836 */ /* 0x002fe20000000000 */
[----:B------:R-:W-:-:S05]  /*03e0*/  LOP3.LUT R16, RZ, R22, RZ, 0x33, !PT ;  /* 0x00000016ff107212 */ /* 0x000fca00078e33ff */
[----:B------:R1:W2:Y:S02]  /*03f0*/  F2I.FTZ.U32.TRUNC.NTZ R13, R12 ;  /* 0x0000000c000d7305 */ /* 0x0002a4000021f000 */
[----:B-1----:R-:W-:Y:S02]  /*0400*/  IMAD.MOV.U32 R12, RZ, RZ, RZ ;  /* 0x000000ffff0c7224 */ /* 0x002fe400078e00ff */
[----:B--2---:R-:W-:-:S04]  /*0410*/  IMAD.MOV R15, RZ, RZ, -R13 ;  /* 0x000000ffff0f7224 */ /* 0x004fc800078e0a0d */
[----:B------:R-:W-:-:S04]  /*0420*/  IMAD R15, R15, R8, RZ ;  /* 0x000000080f0f7224 */ /* 0x000fc800078e02ff */
[----:B0-----:R-:W-:-:S07]  /*0430*/  IMAD.HI.U32 R15, R13, R15, R12 ;  /* 0x0000000f0d0f7227 */ /* 0x001fce00078e000c */
.L_x_2:
[----:B0-----:R-:W-:-:S06]  /*0440*/  IMAD.WIDE R12, R17, 0x4, R2 ;  /* 0x00000004110c7825 */ /* 0x001fcc00078e0202 */
[----:B------:R-:W2:Y:S01]  /*0450*/  LD.E R12, desc[UR10][R12.64] ;  /* 0x0000000a0c0c7980 */ /* 0x000ea2000c101900 */
[----:B------:R-:W-:Y:S01]  /*0460*/  IABS R20, R17 ;  /* 0x0000001100147213 */ /* 0x000fe20000000000 */
[----:B------:R-:W-:Y:S01]  /*0470*/  IMAD.MOV.U32 R22, RZ, RZ, R14 ;  /* 0x000000ffff167224 */ /* 0x000fe200078e000e */
[C---:B------:R-:W-:Y:S01]  /*0480*/  ISETP.GE.AND P3, PT, R17.reuse, RZ, PT ;  /* 0x000000ff1100720c */ /* 0x040fe20003f66270 */
[----:B------:R-:W-:Y:S01]  /*0490*/  VIADD R18, R18, 0x1 ;  /* 0x0000000112127836 */ /* 0x000fe20000000000 */
[----:B------:R-:W-:Y:S01]  /*04a0*/  IADD3 R17, PT, PT, R17, 0x1, RZ ;  /* 0x0000000111117810 */ /* 0x000fe20007ffe0ff */
[----:B------:R-:W-:Y:S01]  /*04b0*/  IMAD.HI.U32 R19, R15, R20, RZ ;  /* 0x000000140f137227 */ /* 0x000fe200078e00ff */
[----:B------:R-:W-:-:S03]  /*04c0*/  IABS R24, R22 ;  /* 0x0000001600187213 */ /* 0x000fc60000000000 */
[----:B------:R-:W-:-:S04]  /*04d0*/  IMAD.MOV R19, RZ, RZ, -R19 ;  /* 0x000000ffff137224 */ /* 0x000fc800078e0a13 */
[----:B------:R-:W-:-:S05]  /*04e0*/  IMAD R19, R24, R19, R20 ;  /* 0x0000001318137224 */ /* 0x000fca00078e0214 */
[----:B------:R-:W-:-:S13]  /*04f0*/  ISETP.GT.U32.AND P2, PT, R8, R19, PT ;  /* 0x000000130800720c */ /* 0x000fda0003f44070 */
[----:B------:R-:W-:-:S05]  /*0500*/  @!P2 IMAD.IADD R19, R19, 0x1, -R24 ;  /* 0x000000011313a824 */ /* 0x000fca00078e0a18 */
[----:B------:R-:W-:-:S13]  /*0510*/  ISETP.GT.U32.AND P2, PT, R8, R19, PT ;  /* 0x000000130800720c */ /* 0x000fda0003f44070 */
[----:B------:R-:W-:Y:S02]  /*0520*/  @!P2 IADD3 R19, PT, PT, R19, -R24, RZ ;  /* 0x800000181313a210 */ /* 0x000fe40007ffe0ff */
[----:B------:R-:W-:-:S03]  /*0530*/  ISETP.NE.AND P2, PT, R18, RZ, PT ;  /* 0x000000ff1200720c */ /* 0x000fc60003f45270 */
[----:B------:R-:W-:-:S05]  /*0540*/  @!P3 IMAD.MOV R19, RZ, RZ, -R19 ;  /* 0x000000ffff13b224 */ /* 0x000fca00078e0a13 */
[----:B------:R-:W-:-:S05]  /*0550*/  SEL R19, R16, R19, !P1 ;  /* 0x0000001310137207 */ /* 0x000fca0004800000 */
[----:B------:R-:W-:-:S05]  /*0560*/  IMAD R19, R19, 0x4, R4 ;  /* 0x0000000413137824 */ /* 0x000fca00078e0204 */
[----:B--2---:R0:W-:Y:S01]  /*0570*/  STS [R19], R12 ;  /* 0x0000000c13007388 */ /* 0x0041e20000000800 */
[----:B------:R-:W-:Y:S05]  /*0580*/  @P2 BRA `(.L_x_2) ;  /* 0xfffffffc00ac2947 */ /* 0x000fea000383ffff */
.L_x_1:
[----:B------:R-:W-:Y:S05]  /*0590*/  @P0 BRA `(.L_x_0) ;  /* 0x0000000400580947 */ /* 0x000fea0003800000 */
[----:B------:R-:W-:Y:S02]  /*05a0*/  IABS R14, R22 ;  /* 0x00000016000e7213 */ /* 0x000fe40000000000 */
[----:B------:R-:W1:Y:S02]  /*05b0*/  LDC R22, c[0x0][0x380] ;  /* 0x0000e000ff167b82 */ /* 0x000e640000000800 */
[----:B------:R-:W2:Y:S08]  /*05c0*/  I2F.RP R8, R14 ;  /* 0x0000000e00087306 */ /* 0x000eb00000209400 */
[----:B--2---:R-:W0:Y:S02]  /*05d0*/  MUFU.RCP R8, R8 ;  /* 0x0000000800087308 */ /* 0x004e240000001000 */
[----:B0-----:R-:W-:-:S06]  /*05e0*/  VIADD R12, R8, 0xffffffe ;  /* 0x0ffffffe080c7836 */ /* 0x001fcc0000000000 */
[----:B------:R0:W2:Y:S02]  /*05f0*/  F2I.FTZ.U32.TRUNC.NTZ R13, R12 ;  /* 0x0000000c000d7305 */ /* 0x0000a4000021f000 */
[----:B0-----:R-:W-:Y:S02]  /*0600*/  IMAD.MOV.U32 R12, RZ, RZ, RZ ;  /* 0x000000ffff0c7224 */ /* 0x001fe400078e00ff */
[----:B--2---:R-:W-:-:S04]  /*0610*/  IMAD.MOV R15, RZ, RZ, -R13 ;  /* 0x000000ffff0f7224 */ /* 0x004fc800078e0a0d */
[----:B------:R-:W-:-:S04]  /*0620*/  IMAD R15, R15, R14, RZ ;  /* 0x0000000e0f0f7224 */ /* 0x000fc800078e02ff */
[----:B-1----:R-:W-:-:S07]  /*0630*/  IMAD.HI.U32 R15, R13, R15, R12 ;  /* 0x0000000f0d0f7227 */ /* 0x002fce00078e000c */
.L_x_3:
[----:B-1----:R-:W-:-:S05]  /*0640*/  IMAD.WIDE R12, R17, 0x4, R2 ;  /* 0x00000004110c7825 */ /* 0x002fca00078e0202 */
[----:B------:R-:W2:Y:S01]  /*0650*/  LD.E R21, desc[UR10][R12.64] ;  /* 0x0000000a0c157980 */ /* 0x000ea2000c101900 */
[----:B------:R-:W-:Y:S02]  /*0660*/  IABS R16, R17 ;  /* 0x0000001100107213 */ /* 0x000fe40000000000 */
[----:B------:R-:W-:Y:S02]  /*0670*/  IABS R8, R22 ;  /* 0x0000001600087213 */ /* 0x000fe40000000000 */
[----:B------:R-:W-:Y:S01]  /*0680*/  ISETP.GE.AND P1, PT, R17, RZ, PT ;  /* 0x000000ff1100720c */ /* 0x000fe20003f26270 */
[----:B------:R-:W-:-:S05]  /*0690*/  IMAD.HI.U32 R15, R15, R16, RZ ;  /* 0x000000100f0f7227 */ /* 0x000fca00078e00ff */
[----:B------:R-:W-:-:S05]  /*06a0*/  IADD3 R15, PT, PT, -R15, RZ, RZ ;  /* 0x000000ff0f0f7210 */ /* 0x000fca0007ffe1ff */
[----:B------:R-:W-:Y:S01]  /*06b0*/  IMAD R15, R8, R15, R16 ;  /* 0x0000000f080f7224 */ /* 0x000fe200078e0210 */
[----:B------:R-:W-:-:S04]  /*06c0*/  LOP3.LUT R16, RZ, R22, RZ, 0x33, !PT ;  /* 0x00000016ff107212 */ /* 0x000fc800078e33ff */
[----:B------:R-:W-:-:S13]  /*06d0*/  ISETP.GT.U32.AND P0, PT, R14, R15, PT ;  /* 0x0000000f0e00720c */ /* 0x000fda0003f04070 */
[----:B------:R-:W-:-:S05]  /*06e0*/  @!P0 IMAD.IADD R15, R15, 0x1, -R8 ;  /* 0x000000010f0f8824 */ /* 0x000fca00078e0a08 */
[----:B------:R-:W-:-:S13]  /*06f0*/  ISETP.GT.U32.AND P0, PT, R14, R15, PT ;  /* 0x0000000f0e00720c */ /* 0x000fda0003f04070 */
[----:B------:R-:W-:Y:S01]  /*0700*/  @!P0 IMAD.IADD R15, R15, 0x1, -R8 ;  /* 0x000000010f0f8824 */ /* 0x000fe200078e0a08 */
[----:B------:R-:W-:-:S03]  /*0710*/  ISETP.NE.AND P0, PT, R22, RZ, PT ;  /* 0x000000ff1600720c */ /* 0x000fc60003f05270 */
[----:B------:R-:W-:-:S05]  /*0720*/  @!P1 IMAD.MOV R15, RZ, RZ, -R15 ;  /* 0x000000ffff0f9224 */ /* 0x000fca00078e0a0f */
[----:B------:R-:W-:-:S04]  /*0730*/  SEL R15, R16, R15, !P0 ;  /* 0x0000000f100f7207 */ /* 0x000fc80004000000 */
[----:B------:R-:W-:Y:S01]  /*0740*/  LEA R20, R15, R4, 0x2 ;  /* 0x000000040f147211 */ /* 0x000fe200078e10ff */
[----:B------:R-:W0:Y:S08]  /*0750*/  I2F.RP R23, R8 ;  /* 0x0000000800177306 */ /* 0x000e300000209400 */
[----:B0-----:R-:W0:Y:S01]  /*0760*/  MUFU.RCP R23, R23 ;  /* 0x0000001700177308 */ /* 0x001e220000001000 */
[----:B--2---:R1:W-:Y:S04]  /*0770*/  STS [R20], R21 ;  /* 0x0000001514007388 */ /* 0x0043e80000000800 */
[----:B------:R-:W2:Y:S01]  /*0780*/  LD.E R18, desc[UR10][R12.64+0x4] ;  /* 0x0000040a0c127980 */ /* 0x000ea2000c101900 */
[----:B0-----:R-:W-:-:S02]  /*0790*/  VIADD R24, R23, 0xffffffe ;  /* 0x0ffffffe17187836 */ /* 0x001fc40000000000 */
[----:B------:R-:W-:Y:S02]  /*07a0*/  HFMA2 R14, -RZ, RZ, 0, 0 ;  /* 0x00000000ff0e7431 */ /* 0x000fe400000001ff */
[----:B------:R-:W-:Y:S01]  /*07b0*/  VIADD R19, R17, 0x1 ;  /* 0x0000000111137836 */ /* 0x000fe20000000000 */
[----:B------:R-:W0:Y:S04]  /*07c0*/  F2I.FTZ.U32.TRUNC.NTZ R15, R24 ;  /* 0x00000018000f7305 */ /* 0x000e28000021f000 */
[----:B------:R-:W-:Y:S02]  /*07d0*/  IABS R26, R19 ;  /* 0x00000013001a7213 */ /* 0x000fe40000000000 */
[----:B------:R-:W-:-:S03]  /*07e0*/  ISETP.GE.AND P2, PT, R19, RZ, PT ;  /* 0x000000ff1300720c */ /* 0x000fc60003f46270 */
[----:B-1----:R-:W-:Y:S02]  /*07f0*/  IMAD.MOV.U32 R21, RZ, RZ, R26 ;  /* 0x000000ffff157224 */ /* 0x002fe400078e001a */
[----:B0-----:R-:W-:-:S04]  /*0800*/  IMAD.MOV R25, RZ, RZ, -R15 ;  /* 0x000000ffff197224 */ /* 0x001fc800078e0a0f */
[----:B------:R-:W-:-:S04]  /*0810*/  IMAD R25, R25, R8, RZ ;  /* 0x0000000819197224 */ /* 0x000fc800078e02ff */
[----:B------:R-:W-:-:S06]  /*0820*/  IMAD.HI.U32 R15, R15, R25, R14 ;  /* 0x000000190f0f7227 */ /* 0x000fcc00078e000e */
[----:B------:R-:W-:-:S04]  /*0830*/  IMAD.HI.U32 R14, R15, R21, RZ ;  /* 0x000000150f0e7227 */ /* 0x000fc800078e00ff */
[----:B------:R-:W-:-:S04]  /*0840*/  IMAD.MOV R14, RZ, RZ, -R14 ;  /* 0x000000ffff0e7224 */ /* 0x000fc800078e0a0e */
[----:B------:R-:W-:Y:S02]  /*0850*/  IMAD R21, R8, R14, R21 ;  /* 0x0000000e08157224 */ /* 0x000fe400078e0215 */
[----:B------:R-:W-:-:S05]  /*0860*/  IMAD.MOV.U32 R14, RZ, RZ, R8 ;  /* 0x000000ffff0e7224 */ /* 0x000fca00078e0008 */
[----:B------:R-:W-:-:S13]  /*0870*/  ISETP.GT.U32.AND P1, PT, R14, R21, PT ;  /* 0x000000150e00720c */ /* 0x000fda0003f24070 */
[----:B------:R-:W-:-:S04]  /*0880*/  @!P1 IADD3 R21, PT, PT, R21, -R8, RZ ;  /* 0x8000000815159210 */ /* 0x000fc80007ffe0ff */
[----:B------:R-:W-:-:S13]  /*0890*/  ISETP.GT.U32.AND P1, PT, R14, R21, PT ;  /* 0x000000150e00720c */ /* 0x000fda0003f24070 */
[----:B------:R-:W-:-:S04]  /*08a0*/  @!P1 IMAD.IADD R21, R21, 0x1, -R8 ;  /* 0x0000000115159824 */ /* 0x000fc800078e0a08 */
[----:B------:R-:W-:-:S05]  /*08b0*/  @!P2 IMAD.MOV R21, RZ, RZ, -R21 ;  /* 0x000000ffff15a224 */ /* 0x000fca00078e0a15 */
[----:B------:R-:W-:-:S05]  /*08c0*/  SEL R21, R16, R21, !P0 ;  /* 0x0000001510157207 */ /* 0x000fca0004000000 */
[----:B------:R-:W-:-:S05]  /*08d0*/  IMAD R21, R21, 0x4, R4 ;  /* 0x0000000415157824 */ /* 0x000fca00078e0204 */
[----:B--2---:R0:W-:Y:S04]  /*08e0*/  STS [R21], R18 ;  /* 0x0000001215007388 */ /* 0x0041e80000000800 */
[----:B------:R-:W2:Y:S01]  /*08f0*/  LD.E R24, desc[UR10][R12.64+0x8] ;  /* 0x0000080a0c187980 */ /* 0x000ea2000c101900 */
[----:B------:R-:W-:-:S04]  /*0900*/  IADD3 R19, PT, PT, R17, 0x2, RZ ;  /* 0x0000000211137810 */ /* 0x000fc80007ffe0ff */
[----:B------:R-:W-:Y:S02]  /*0910*/  IABS R23, R19 ;  /* 0x0000001300177213 */ /* 0x000fe40000000000 */
[----:B------:R-:W-:-:S03]  /*0920*/  ISETP.GE.AND P2, PT, R19, RZ, PT ;  /* 0x000000ff1300720c */ /* 0x000fc60003f46270 */
[----:B------:R-:W-:-:S04]  /*0930*/  IMAD.HI.U32 R20, R15, R23, RZ ;  /* 0x000000170f147227 */ /* 0x000fc800078e00ff */
[----:B------:R-:W-:-:S04]  /*0940*/  IMAD.MOV R20, RZ, RZ, -R20 ;  /* 0x000000ffff147224 */ /* 0x000fc800078e0a14 */
[----:B------:R-:W-:-:S05]  /*0950*/  IMAD R23, R8, R20, R23 ;  /* 0x0000001408177224 */ /* 0x000fca00078e0217 */
[----:B------:R-:W-:-:S13]  /*0960*/  ISETP.GT.U32.AND P1, PT, R14, R23, PT ;  /* 0x000000170e00720c */ /* 0x000fda0003f24070 */
[----:B------:R-:W-:-:S05]  /*0970*/  @!P1 IMAD.IADD R23, R23, 0x1, -R8 ;  /* 0x0000000117179824 */ /* 0x000fca00078e0a08 */
[----:B------:R-:W-:-:S13]  /*0980*/  ISETP.GT.U32.AND P1, PT, R14, R23, PT ;  /* 0x000000170e00720c */ /* 0x000fda0003f24070 */
[----:B------:R-:W-:-:S05]  /*0990*/  @!P1 IMAD.IADD R23, R23, 0x1, -R8 ;  /* 0x0000000117179824 */ /* 0x000fca00078e0a08 */
[----:B------:R-:W-:-:S04]  /*09a0*/  @!P2 IADD3 R23, PT, PT, -R23, RZ, RZ ;  /* 0x000000ff1717a210 */ /* 0x000fc80007ffe1ff */
[----:B------:R-:W-:-:S05]  /*09b0*/  SEL R23, R16, R23, !P0 ;  /* 0x0000001710177207 */ /* 0x000fca0004000000 */
[----:B------:R-:W-:Y:S02]  /*09c0*/  IMAD R23, R23, 0x4, R4 ;  /* 0x0000000417177824 */ /* 0x000fe400078e0204 */
[----:B0-----:R-:W-:-:S03]  /*09d0*/  VIADD R18, R17, 0x3 ;  /* 0x0000000311127836 */ /* 0x001fc60000000000 */
[----:B--2---:R1:W-:Y:S04]  /*09e0*/  STS [R23], R24 ;  /* 0x0000001817007388 */ /* 0x0043e80000000800 */
[----:B------:R-:W2:Y:S01]  /*09f0*/  LD.E R12, desc[UR10][R12.64+0xc] ;  /* 0x00000c0a0c0c7980 */ /* 0x000ea2000c101900 */
[----:B------:R-:W-:Y:S02]  /*0a00*/  IABS R20, R18 ;  /* 0x0000001200147213 */ /* 0x000fe40000000000 */
[----:B------:R-:W-:Y:S02]  /*0a10*/  ISETP.GE.AND P2, PT, R18, RZ, PT ;  /* 0x000000ff1200720c */ /* 0x000fe40003f46270 */
[----:B------:R-:W-:Y:S01]  /*0a20*/  IADD3 R17, PT, PT, R17, 0x4, RZ ;  /* 0x0000000411117810 */ /* 0x000fe20007ffe0ff */
[----:B------:R-:W-:-:S04]  /*0a30*/  IMAD.HI.U32 R19, R15, R20, RZ ;  /* 0x000000140f137227 */ /* 0x000fc800078e00ff */
[----:B------:R-:W-:-:S04]  /*0a40*/  IMAD.MOV R19, RZ, RZ, -R19 ;  /* 0x000000ffff137224 */ /* 0x000fc800078e0a13 */
[----:B------:R-:W-:-:S05]  /*0a50*/  IMAD R19, R8, R19, R20 ;  /* 0x0000001308137224 */ /* 0x000fca00078e0214 */
[----:B------:R-:W-:-:S13]  /*0a60*/  ISETP.GT.U32.AND P1, PT, R14, R19, PT ;  /* 0x000000130e00720c */ /* 0x000fda0003f24070 */
[----:B------:R-:W-:-:S04]  /*0a70*/  @!P1 IADD3 R19, PT, PT, R19, -R8, RZ ;  /* 0x8000000813139210 */ /* 0x000fc80007ffe0ff */
[----:B------:R-:W-:-:S13]  /*0a80*/  ISETP.GT.U32.AND P1, PT, R14, R19, PT ;  /* 0x000000130e00720c */ /* 0x000fda0003f24070 */
[----:B------:R-:W-:-:S04]  /*0a90*/  @!P1 IMAD.IADD R19, R19, 0x1, -R8 ;  /* 0x0000000113139824 */ /* 0x000fc800078e0a08 */
[----:B------:R-:W-:-:S05]  /*0aa0*/  @!P2 IMAD.MOV R19, RZ, RZ, -R19 ;  /* 0x000000ffff13a224 */ /* 0x000fca00078e0a13 */
[----:B------:R-:W-:Y:S02]  /*0ab0*/  SEL R19, R16, R19, !P0 ;  /* 0x0000001310137207 */ /* 0x000fe40004000000 */
[----:B------:R-:W-:-:S03]  /*0ac0*/  ISETP.NE.AND P0, PT, R17, R0, PT ;  /* 0x000000001100720c */ /* 0x000fc60003f05270 */
[----:B------:R-:W-:-:S05]  /*0ad0*/  IMAD R19, R19, 0x4, R4 ;  /* 0x0000000413137824 */ /* 0x000fca00078e0204 */
[----:B--2---:R1:W-:Y:S05]  /*0ae0*/  STS [R19], R12 ;  /* 0x0000000c13007388 */ /* 0x0043ea0000000800 */
[----:B------:R-:W-:Y:S05]  /*0af0*/  @P0 BRA `(.L_x_3) ;  /* 0xfffffff800d00947 */ /* 0x000fea000383ffff */
.L_x_0:
[----:B------:R-:W2:Y:S01]  /*0b00*/  S2UR UR6, SR_CgaCtaId ;  /* 0x00000000000679c3 */ /* 0x000ea20000008800 */
[----:B------:R-:W3:Y:S01]  /*0b10*/  LDCU UR9, c[0x0][0x398] ;  /* 0x00007300ff0977ac */ /* 0x000ee20008000800 */
[----:B------:R-:W-:Y:S02]  /*0b20*/  UMOV UR5, 0x400 ;  /* 0x0000040000057882 */ /* 0x000fe40000000000 */
[----:B------:R-:W-:Y:S02]  /*0b30*/  UIADD3 UR5, UPT, UPT, UR5, 0x2000, URZ ;  /* 0x0000200005057890 */ /* 0x000fe4000fffe0ff */
[----:B---3--:R-:W-:Y:S02]  /*0b40*/  UISETP.NE.AND UP0, UPT, UR4, UR9, UPT ;  /* 0x000000090400728c */ /* 0x008fe4000bf05270 */
[----:B--2---:R-:W-:-:S06]  /*0b50*/  ULEA UR5, UR6, UR5, 0x18 ;  /* 0x0000000506057291 */ /* 0x004fcc000f8ec0ff */
[----:B------:R-:W-:Y:S01]  /*0b60*/  LEA R2, R9, UR5, 0x2 ;  /* 0x0000000509027c11 */ /* 0x000fe2000f8e10ff */
[----:B------:R-:W-:Y:S06]  /*0b70*/  BRA.U !UP0, `(.L_x_4) ;  /* 0x0000000908387547 */ /* 0x000fec000b800000 */
[----:B------:R-:W2:Y:S01]  /*0b80*/  LDCU UR5, c[0x0][0x384] ;  /* 0x00007080ff0577ac */ /* 0x000ea20008000800 */
[----:B------:R-:W-:-:S05]  /*0b90*/  IMAD R0, R22, UR9, RZ ;  /* 0x0000000916007c24 */ /* 0x000fca000f8e02ff */
[----:B--2---:R-:W-:-:S04]  /*0ba0*/  VIADDMNMX R3, R0, R22, UR5, PT ;  /* 0x0000000500037e46 */ /* 0x004fc8000b800116 */
[----:B------:R-:W-:-:S13]  /*0bb0*/  ISETP.GE.AND P0, PT, R0, R3, PT ;  /* 0x000000030000720c */ /* 0x000fda0003f06270 */
[----:B------:R-:W-:Y:S05]  /*0bc0*/  @P0 BRA `(.L_x_4) ;  /* 0x0000000800240947 */ /* 0x000fea0003800000 */
[----:B------:R-:W-:Y:S02]  /*0bd0*/  IMAD.IADD R8, R3, 0x1, -R0 ;  /* 0x0000000103087824 */ /* 0x000fe400078e0a00 */
[----:B01----:R-:W-:-:S03]  /*0be0*/  IMAD.IADD R12, R0, 0x1, -R3 ;  /* 0x00000001000c7824 */ /* 0x003fc600078e0a03 */
[----:B------:R-:W-:Y:S02]  /*0bf0*/  LOP3.LUT P1, R14, R8, 0x3, RZ, 0xc0, !PT ;  /* 0x00000003080e7812 */ /* 0x000fe4000782c0ff */
[----:B------:R-:W-:-:S11]  /*0c00*/  ISETP.GT.U32.AND P0, PT, R12, -0x4, PT ;  /* 0xfffffffc0c00780c */ /* 0x000fd60003f04070 */
[----:B------:R-:W-:Y:S05]  /*0c10*/  @!P1 BRA `(.L_x_5) ;  /* 0x0000000000949947 */ /* 0x000fea0003800000 */
[-C--:B------:R-:W-:Y:S01]  /*0c20*/  IABS R8, R22.reuse ;  /* 0x0000001600087213 */ /* 0x080fe20000000000 */
[----:B------:R-:W0:Y:S01]  /*0c30*/  LDC R18, c[0x0][0x380] ;  /* 0x0000e000ff127b82 */ /* 0x000e220000000800 */
[----:B------:R-:W-:Y:S01]  /*0c40*/  IMAD.MOV.U32 R20, RZ, RZ, RZ ;  /* 0x000000ffff147224 */ /* 0x000fe200078e00ff */
[----:B------:R-:W-:Y:S01]  /*0c50*/  ISETP.NE.AND P1, PT, R22, RZ, PT ;  /* 0x000000ff1600720c */ /* 0x000fe20003f25270 */
[----:B------:R-:W1:Y:S01]  /*0c60*/  I2F.RP R15, R8 ;  /* 0x00000008000f7306 */ /* 0x000e620000209400 */
[----:B------:R-:W-:-:S04]  /*0c70*/  LOP3.LUT R19, RZ, R22, RZ, 0x33, !PT ;  /* 0x00000016ff137212 */ /* 0x000fc800078e33ff */
[----:B------:R-:W2:Y:S03]  /*0c80*/  LDC.64 R12, c[0x0][0x390] ;  /* 0x0000e400ff0c7b82 */ /* 0x000ea60000000a00 */
[----:B-1----:R-:W1:Y:S02]  /*0c90*/  MUFU.RCP R15, R15 ;  /* 0x0000000f000f7308 */ /* 0x002e640000001000 */
[----:B-1----:R-:W-:-:S06]  /*0ca0*/  VIADD R16, R15, 0xffffffe ;  /* 0x0ffffffe0f107836 */ /* 0x002fcc0000000000 */
[----:B------:R-:W1:Y:S02]  /*0cb0*/  F2I.FTZ.U32.TRUNC.NTZ R21, R16 ;  /* 0x0000001000157305 */ /* 0x000e64000021f000 */
[----:B-1----:R-:W-:-:S05]  /*0cc0*/  IADD3 R17, PT, PT, RZ, -R21, RZ ;  /* 0x80000015ff117210 */ /* 0x002fca0007ffe0ff */
[----:B------:R-:W-:-:S04]  /*0cd0*/  IMAD R17, R17, R8, RZ ;  /* 0x0000000811117224 */ /* 0x000fc800078e02ff */
[----:B------:R-:W-:-:S04]  /*0ce0*/  IMAD.HI.U32 R20, R21, R17, R20 ;  /* 0x0000001115147227 */ /* 0x000fc800078e0014 */
[----:B0-2---:R-:W-:-:S07]  /*0cf0*/  IMAD.MOV R21, RZ, RZ, -R14 ;  /* 0x000000ffff157224 */ /* 0x005fce00078e0a0e */
.L_x_6:
[----:B------:R-:W-:-:S06]  /*0d00*/  IMAD.WIDE R14, R0, 0x8, R12 ;  /* 0x00000008000e7825 */ /* 0x000fcc00078e020c */
[----:B------:R-:W2:Y:S01]  /*0d10*/  LDG.E.64 R14, desc[UR10][R14.64] ;  /* 0x0000000a0e0e7981 */ /* 0x000ea2000c1e1b00 */
[----:B------:R-:W-:Y:S01]  /*0d20*/  IABS R25, R0 ;  /* 0x0000000000197213 */ /* 0x000fe20000000000 */
[----:B------:R-:W-:-:S04]  /*0d30*/  IMAD.MOV.U32 R22, RZ, RZ, R18 ;  /* 0x000000ffff167224 */ /* 0x000fc800078e0012 */
[----:B0-----:R-:W-:Y:S01]  /*0d40*/  IMAD.HI.U32 R23, R20, R25, RZ ;  /* 0x0000001914177227 */ /* 0x001fe200078e00ff */
[----:B------:R-:W-:-:S04]  /*0d50*/  IABS R26, R22 ;  /* 0x00000016001a7213 */ /* 0x000fc80000000000 */
[----:B------:R-:W-:-:S05]  /*0d60*/  IADD3 R24, PT, PT, -R23, RZ, RZ ;  /* 0x000000ff17187210 */ /* 0x000fca0007ffe1ff */
[----:B------:R-:W-:-:S05]  /*0d70*/  IMAD R23, R26, R24, R25 ;  /* 0x000000181a177224 */ /* 0x000fca00078e0219 */
[----:B------:R-:W-:Y:S01]  /*0d80*/  ISETP.GT.U32.AND P2, PT, R8, R23, PT ;  /* 0x000000170800720c */ /* 0x000fe20003f44070 */
[----:B--2---:R-:W-:-:S06]  /*0d90*/  IMAD.WIDE R16, R7, 0x4, R14 ;  /* 0x0000000407107825 */ /* 0x004fcc00078e020e */
[----:B------:R-:W2:Y:S06]  /*0da0*/  LD.E R16, desc[UR10][R16.64] ;  /* 0x0000000a10107980 */ /* 0x000eac000c101900 */
[----:B------:R-:W-:Y:S01]  /*0db0*/  @!P2 IMAD.IADD R23, R23, 0x1, -R26 ;  /* 0x000000011717a824 */ /* 0x000fe200078e0a1a */
[C---:B------:R-:W-:Y:S01]  /*0dc0*/  ISETP.GE.AND P3, PT, R0.reuse, RZ, PT ;  /* 0x000000ff0000720c */ /* 0x040fe20003f66270 */
[----:B------:R-:W-:Y:S02]  /*0dd0*/  VIADD R21, R21, 0x1 ;  /* 0x0000000115157836 */ /* 0x000fe40000000000 */
[----:B------:R-:W-:Y:S01]  /*0de0*/  VIADD R0, R0, 0x1 ;  /* 0x0000000100007836 */ /* 0x000fe20000000000 */
[----:B------:R-:W-:-:S13]  /*0df0*/  ISETP.GT.U32.AND P2, PT, R8, R23, PT ;  /* 0x000000170800720c */ /* 0x000fda0003f44070 */
[----:B------:R-:W-:Y:S01]  /*0e00*/  @!P2 IMAD.IADD R23, R23, 0x1, -R26 ;  /* 0x000000011717a824 */ /* 0x000fe200078e0a1a */
[----:B------:R-:W-:-:S03]  /*0e10*/  ISETP.NE.AND P2, PT, R21, RZ, PT ;  /* 0x000000ff1500720c */ /* 0x000fc60003f45270 */
[----:B------:R-:W-:-:S05]  /*0e20*/  @!P3 IMAD.MOV R23, RZ, RZ, -R23 ;  /* 0x000000ffff17b224 */ /* 0x000fca00078e0a17 */
[----:B------:R-:W-:-:S04]  /*0e30*/  SEL R23, R19, R23, !P1 ;  /* 0x0000001713177207 */ /* 0x000fc80004800000 */
[----:B------:R-:W-:-:S05]  /*0e40*/  LEA R23, R23, R2, 0x7 ;  /* 0x0000000217177211 */ /* 0x000fca00078e38ff */
[----:B--2---:R0:W-:Y:S01]  /*0e50*/  STS [R23], R16 ;  /* 0x0000001017007388 */ /* 0x0041e20000000800 */
[----:B------:R-:W-:Y:S05]  /*0e60*/  @P2 BRA `(.L_x_6) ;  /* 0xfffffffc00a42947 */ /* 0x000fea000383ffff */
.L_x_5:
[----:B------:R-:W-:Y:S05]  /*0e70*/  @P0 BRA `(.L_x_4) ;  /* 0x0000000400780947 */ /* 0x000fea0003800000 */
[----:B------:R-:W-:Y:S01]  /*0e80*/  IABS R19, R22 ;  /* 0x0000001600137213 */ /* 0x000fe20000000000 */
[----:B------:R-:W1:Y:S03]  /*0e90*/  LDC.64 R14, c[0x0][0x390] ;  /* 0x0000e400ff0e7b82 */ /* 0x000e660000000a00 */
[----:B------:R-:W2:Y:S05]  /*0ea0*/  I2F.RP R8, R19 ;  /* 0x0000001300087306 */ /* 0x000eaa0000209400 */
[----:B------:R-:W3:Y:S03]  /*0eb0*/  LDC R22, c[0x0][0x380] ;  /* 0x0000e000ff167b82 */ /* 0x000ee60000000800 */
[----:B--2---:R-:W2:Y:S02]  /*0ec0*/  MUFU.RCP R8, R8 ;  /* 0x0000000800087308 */ /* 0x004ea40000001000 */
[----:B--2---:R-:W-:-:S06]  /*0ed0*/  IADD3 R12, PT, PT, R8, 0xffffffe, RZ ;  /* 0x0ffffffe080c7810 */ /* 0x004fcc0007ffe0ff */
[----:B------:R2:W0:Y:S02]  /*0ee0*/  F2I.FTZ.U32.TRUNC.NTZ R13, R12 ;  /* 0x0000000c000d7305 */ /* 0x000424000021f000 */
[----:B--2---:R-:W-:Y:S02]  /*0ef0*/  IMAD.MOV.U32 R12, RZ, RZ, RZ ;  /* 0x000000ffff0c7224 */ /* 0x004fe400078e00ff */
[----:B0-----:R-:W-:-:S04]  /*0f00*/  IMAD.MOV R16, RZ, RZ, -R13 ;  /* 0x000000ffff107224 */ /* 0x001fc800078e0a0d */
[----:B------:R-:W-:-:S04]  /*0f10*/  IMAD R17, R16, R19, RZ ;  /* 0x0000001310117224 */ /* 0x000fc800078e02ff */
[----:B-1-3--:R-:W-:-:S07]  /*0f20*/  IMAD.HI.U32 R18, R13, R17, R12 ;  /* 0x000000110d127227 */ /* 0x00afce00078e000c */
.L_x_7:
[----:B--2---:R-:W-:-:S05]  /*0f30*/  IMAD.WIDE R12, R0, 0x8, R14 ;  /* 0x00000008000c7825 */ /* 0x004fca00078e020e */
[----:B------:R-:W2:Y:S04]  /*0f40*/  LDG.E.64 R20, desc[UR10][R12.64] ;  /* 0x0000000a0c147981 */ /* 0x000ea8000c1e1b00 */
[----:B------:R-:W3:Y:S01]  /*0f50*/  LDG.E.64 R16, desc[UR10][R12.64+0x8] ;  /* 0x0000080a0c107981 */ /* 0x000ee2000c1e1b00 */
[----:B------:R-:W-:-:S05]  /*0f60*/  IABS R23, R0 ;  /* 0x0000000000177213 */ /* 0x000fca0000000000 */
[----:B------:R-:W-:Y:S01]  /*0f70*/  IMAD.HI.U32 R18, R18, R23, RZ ;  /* 0x0000001712127227 */ /* 0x000fe200078e00ff */
[----:B------:R-:W-:-:S04]  /*0f80*/  IABS R8, R22 ;  /* 0x0000001600087213 */ /* 0x000fc80000000000 */
[----:B------:R-:W-:-:S05]  /*0f90*/  IADD3 R18, PT, PT, -R18, RZ, RZ ;  /* 0x000000ff12127210 */ /* 0x000fca0007ffe1ff */
[----:B------:R-:W-:-:S05]  /*0fa0*/  IMAD R18, R8, R18, R23 ;  /* 0x0000001208127224 */ /* 0x000fca00078e0217 */
[----:B------:R-:W-:Y:S01]  /*0fb0*/  ISETP.GT.U32.AND P0, PT, R19, R18, PT ;  /* 0x000000121300720c */ /* 0x000fe20003f04070 */
[----:B--2---:R-:W-:-:S06]  /*0fc0*/  IMAD.WIDE R20, R7, 0x4, R20 ;  /* 0x0000000407147825 */ /* 0x004fcc00078e0214 */
[----:B------:R0:W2:Y:S06]  /*0fd0*/  LD.E R21, desc[UR10][R20.64] ;  /* 0x0000000a14157980 */ /* 0x0000ac000c101900 */
[----:B------:R-:W-:-:S05]  /*0fe0*/  @!P0 IMAD.IADD R18, R18, 0x1, -R8 ;  /* 0x0000000112128824 */ /* 0x000fca00078e0a08 */
[----:B------:R-:W-:Y:S02]  /*0ff0*/  ISETP.GT.U32.AND P0, PT, R19, R18, PT ;  /* 0x000000121300720c */ /* 0x000fe40003f04070 */
[----:B------:R-:W-:Y:S02]  /*1000*/  ISETP.GE.AND P1, PT, R0, RZ, PT ;  /* 0x000000ff0000720c */ /* 0x000fe40003f26270 */
[----:B0-----:R-:W-:-:S09]  /*1010*/  LOP3.LUT R20, RZ, R22, RZ, 0x33, !PT ;  /* 0x00000016ff147212 */ /* 0x001fd200078e33ff */
[----:B------:R-:W-:Y:S01]  /*1020*/  @!P0 IMAD.IADD R18, R18, 0x1, -R8 ;  /* 0x0000000112128824 */ /* 0x000fe200078e0a08 */
[----:B------:R-:W-:-:S04]  /*1030*/  ISETP.NE.AND P0, PT, R22, RZ, PT ;  /* 0x000000ff1600720c */ /* 0x000fc80003f05270 */
[----:B------:R-:W-:-:S04]  /*1040*/  @!P1 IADD3 R18, PT, PT, -R18, RZ, RZ ;  /* 0x000000ff12129210 */ /* 0x000fc80007ffe1ff */
[----:B------:R-:W-:Y:S01]  /*1050*/  SEL R19, R20, R18, !P0 ;  /* 0x0000001214137207 */ /* 0x000fe20004000000 */
[----:B---3--:R-:W-:Y:S02]  /*1060*/  IMAD.WIDE R24, R7, 0x4, R16 ;  /* 0x0000000407187825 */ /* 0x008fe400078e0210 */
[----:B------:R-:W3:Y:S02]  /*1070*/  LDG.E.64 R16, desc[UR10][R12.64+0x10] ;  /* 0x0000100a0c107981 */ /* 0x000ee4000c1e1b00 */
[----:B------:R-:W-:Y:S01]  /*1080*/  IMAD R26, R19, 0x80, R2 ;  /* 0x00000080131a7824 */ /* 0x000fe200078e0202 */
[----:B------:R-:W0:Y:S01]  /*1090*/  I2F.RP R27, R8 ;  /* 0x00000008001b7306 */ /* 0x000e220000209400 */
[----:B------:R-:W-:Y:S01]  /*10a0*/  IMAD.MOV.U32 R18, RZ, RZ, RZ ;  /* 0x000000ffff127224 */ /* 0x000fe200078e00ff */
[----:B------:R-:W4:Y:S06]  /*10b0*/  LDG.E.64 R12, desc[UR10][R12.64+0x18] ;  /* 0x0000180a0c0c7981 */ /* 0x000f2c000c1e1b00 */
[----:B0-----:R-:W0:Y:S02]  /*10c0*/  MUFU.RCP R27, R27 ;  /* 0x0000001b001b7308 */ /* 0x001e240000001000 */
[----:B0-----:R-:W-:-:S06]  /*10d0*/  VIADD R28, R27, 0xffffffe ;  /* 0x0ffffffe1b1c7836 */ /* 0x001fcc0000000000 */
[----:B------:R-:W0:Y:S01]  /*10e0*/  F2I.FTZ.U32.TRUNC.NTZ R19, R28 ;  /* 0x0000001c00137305 */ /* 0x000e22000021f000 */
[----:B--2---:R1:W-:Y:S04]  /*10f0*/  STS [R26], R21 ;  /* 0x000000151a007388 */ /* 0x0043e80000000800 */
[----:B------:R-:W2:Y:S01]  /*1100*/  LD.E R24, desc[UR10][R24.64] ;  /* 0x0000000a18187980 */ /* 0x000ea2000c101900 */
[----:B0-----:R-:W-:-:S05]  /*1110*/  IADD3 R23, PT, PT, RZ, -R19, RZ ;  /* 0x80000013ff177210 */ /* 0x001fca0007ffe0ff */
[----:B------:R-:W-:Y:S02]  /*1120*/  IMAD R23, R23, R8, RZ ;  /* 0x0000000817177224 */ /* 0x000fe400078e02ff */
[----:B-1----:R-:W-:Y:S02]  /*1130*/  VIADD R21, R0, 0x1 ;  /* 0x0000000100157836 */ /* 0x002fe40000000000 */
[----:B------:R-:W-:-:S03]  /*1140*/  IMAD.HI.U32 R18, R19, R23, R18 ;  /* 0x0000001713127227 */ /* 0x000fc600078e0012 */
[----:B------:R-:W-:-:S05]  /*1150*/  IABS R23, R21 ;  /* 0x0000001500177213 */ /* 0x000fca0000000000 */
[----:B------:R-:W-:-:S05]  /*1160*/  IMAD.HI.U32 R19, R18, R23, RZ ;  /* 0x0000001712137227 */ /* 0x000fca00078e00ff */
[----:B------:R-:W-:-:S05]  /*1170*/  IADD3 R19, PT, PT, -R19, RZ, RZ ;  /* 0x000000ff13137210 */ /* 0x000fca0007ffe1ff */
[----:B------:R-:W-:Y:S02]  /*1180*/  IMAD R23, R8, R19, R23 ;  /* 0x0000001308177224 */ /* 0x000fe400078e0217 */
[----:B------:R-:W-:-:S05]  /*1190*/  IMAD.MOV.U32 R19, RZ, RZ, R8 ;  /* 0x000000ffff137224 */ /* 0x000fca00078e0008 */
[----:B------:R-:W-:Y:S02]  /*11a0*/  ISETP.GT.U32.AND P1, PT, R19, R23, PT ;  /* 0x000000171300720c */ /* 0x000fe40003f24070 */
[----:B------:R-:W-:-:S11]  /*11b0*/  ISETP.GE.AND P2, PT, R21, RZ, PT ;  /* 0x000000ff1500720c */ /* 0x000fd60003f46270 */
[----:B------:R-:W-:-:S05]  /*11c0*/  @!P1 IMAD.IADD R23, R23, 0x1, -R8 ;  /* 0x0000000117179824 */ /* 0x000fca00078e0a08 */
[----:B------:R-:W-:-:S13]  /*11d0*/  ISETP.GT.U32.AND P1, PT, R19, R23, PT ;  /* 0x000000171300720c */ /* 0x000fda0003f24070 */
[----:B------:R-:W-:-:S05]  /*11e0*/  @!P1 IADD3 R23, PT, PT, R23, -R8, RZ ;  /* 0x8000000817179210 */ /* 0x000fca0007ffe0ff */
[----:B------:R-:W-:-:S05]  /*11f0*/  @!P2 IMAD.MOV R23, RZ, RZ, -R23 ;  /* 0x000000ffff17a224 */ /* 0x000fca00078e0a17 */
[----:B------:R-:W-:Y:S01]  /*1200*/  SEL R23, R20, R23, !P0 ;  /* 0x0000001714177207 */ /* 0x000fe20004000000 */
[----:B---3--:R-:W-:-:S04]  /*1210*/  IMAD.WIDE R16, R7, 0x4, R16 ;  /* 0x0000000407107825 */ /* 0x008fc800078e0210 */
[----:B------:R-:W-:-:S05]  /*1220*/  IMAD R23, R23, 0x80, R2 ;  /* 0x0000008017177824 */ /* 0x000fca00078e0202 */
[----:B--2---:R0:W-:Y:S04]  /*1230*/  STS [R23], R24 ;  /* 0x0000001817007388 */ /* 0x0041e80000000800 */
[----:B------:R1:W2:Y:S01]  /*1240*/  LD.E R16, desc[UR10][R16.64] ;  /* 0x0000000a10107980 */ /* 0x0002a2000c101900 */
[----:B------:R-:W-:-:S04]  /*1250*/  IADD3 R21, PT, PT, R0, 0x2, RZ ;  /* 0x0000000200157810 */ /* 0x000fc80007ffe0ff */
[----:B------:R-:W-:-:S05]  /*1260*/  IABS R27, R21 ;  /* 0x00000015001b7213 */ /* 0x000fca0000000000 */
[----:B------:R-:W-:-:S04]  /*1270*/  IMAD.HI.U32 R25, R18, R27, RZ ;  /* 0x0000001b12197227 */ /* 0x000fc800078e00ff */
[----:B------:R-:W-:-:S04]  /*1280*/  IMAD.MOV R25, RZ, RZ, -R25 ;  /* 0x000000ffff197224 */ /* 0x000fc800078e0a19 */
[----:B------:R-:W-:-:S05]  /*1290*/  IMAD R25, R8, R25, R27 ;  /* 0x0000001908197224 */ /* 0x000fca00078e021b */
[----:B------:R-:W-:Y:S02]  /*12a0*/  ISETP.GT.U32.AND P1, PT, R19, R25, PT ;  /* 0x000000191300720c */ /* 0x000fe40003f24070 */
[----:B------:R-:W-:-:S11]  /*12b0*/  ISETP.GE.AND P2, PT, R21, RZ, PT ;  /* 0x000000ff1500720c */ /* 0x000fd60003f46270 */
[----:B------:R-:W-:-:S05]  /*12c0*/  @!P1 IMAD.IADD R25, R25, 0x1, -R8 ;  /* 0x0000000119199824 */ /* 0x000fca00078e0a08 */
[----:B------:R-:W-:-:S13]  /*12d0*/  ISETP.GT.U32.AND P1, PT, R19, R25, PT ;  /* 0x000000191300720c */ /* 0x000fda0003f24070 */
[----:B------:R-:W-:-:S05]  /*12e0*/  @!P1 IADD3 R25, PT, PT, R25, -R8, RZ ;  /* 0x8000000819199210 */ /* 0x000fca0007ffe0ff */
[----:B------:R-:W-:-:S05]  /*12f0*/  @!P2 IMAD.MOV R25, RZ, RZ, -R25 ;  /* 0x000000ffff19a224 */ /* 0x000fca00078e0a19 */
[----:B------:R-:W-:Y:S01]  /*1300*/  SEL R25, R20, R25, !P0 ;  /* 0x0000001914197207 */ /* 0x000fe20004000000 */
[----:B----4-:R-:W-:-:S04]  /*1310*/  IMAD.WIDE R12, R7, 0x4, R12 ;  /* 0x00000004070c7825 */ /* 0x010fc800078e020c */
[----:B------:R-:W-:Y:S01]  /*1320*/  IMAD R25, R25, 0x80, R2 ;  /* 0x0000008019197824 */ /* 0x000fe200078e0202 */
[----:B-1----:R-:W-:-:S04]  /*1330*/  IADD3 R17, PT, PT, R0, 0x3, RZ ;  /* 0x0000000300117810 */ /* 0x002fc80007ffe0ff */
[----:B--2---:R2:W-:Y:S04]  /*1340*/  STS [R25], R16 ;  /* 0x0000001019007388 */ /* 0x0045e80000000800 */
[----:B------:R-:W3:Y:S01]  /*1350*/  LD.E R12, desc[UR10][R12.64] ;  /* 0x0000000a0c0c7980 */ /* 0x000ee2000c101900 */
[----:B0-----:R-:W-:-:S05]  /*1360*/  IABS R23, R17 ;  /* 0x0000001100177213 */ /* 0x001fca0000000000 */
        /* <DEDUP_REMOVED lines=9> */
[----:B------:R-:W-:-:S05]  /*1400*/  SEL R21, R20, R21, !P0 ;  /* 0x0000001514157207 */ /* 0x000fca0004000000 */
[----:B------:R-:W-:Y:S01]  /*1410*/  IMAD R21, R21, 0x80, R2 ;  /* 0x0000008015157824 */ /* 0x000fe200078e0202 */
[----:B------:R-:W-:-:S04]  /*1420*/  IADD3 R0, PT, PT, R0, 0x4, RZ ;  /* 0x0000000400007810 */ /* 0x000fc80007ffe0ff */
[----:B------:R-:W-:Y:S01]  /*1430*/  ISETP.NE.AND P0, PT, R0, R3, PT ;  /* 0x000000030000720c */ /* 0x000fe20003f05270 */
[----:B---3--:R2:W-:-:S12]  /*1440*/  STS [R21], R12 ;  /* 0x0000000c15007388 */ /* 0x0085d80000000800 */
[----:B------:R-:W-:Y:S05]  /*1450*/  @P0 BRA `(.L_x_7) ;  /* 0xfffffff800b40947 */ /* 0x000fea000383ffff */
.L_x_4:
[----:B------:R-:W3:Y:S01]  /*1460*/  LDCU UR5, c[0x0][0x398] ;  /* 0x00007300ff0577ac */ /* 0x000ee20008000800 */
[----:B------:R-:W4:Y:S01]  /*1470*/  LDCU UR6, c[0x0][0x384] ;  /* 0x00007080ff0677ac */ /* 0x000f220008000800 */
[----:B---3--:R-:W-:-:S05]  /*1480*/  IMAD R3, R22, UR5, RZ ;  /* 0x0000000516037c24 */ /* 0x008fca000f8e02ff */
[C---:B----4-:R-:W-:Y:S01]  /*1490*/  VIADDMNMX R22, R3.reuse, R22, UR6, PT ;  /* 0x0000000603167e46 */ /* 0x050fe2000b800116 */
[----:B------:R-:W-:Y:S03]  /*14a0*/  BAR.SYNC.DEFER_BLOCKING 0x0 ;  /* 0x0000000000007b1d */ /* 0x000fe60000010000 */
[----:B------:R-:W-:-:S13]  /*14b0*/  ISETP.GE.AND P0, PT, R3, R22, PT ;  /* 0x000000160300720c */ /* 0x000fda0003f06270 */
[----:B------:R-:W-:Y:S05]  /*14c0*/  @P0 BRA `(.L_x_8) ;  /* 0x0000001000c80947 */ /* 0x000fea0003800000 */
[----:B------:R-:W-:Y:S01]  /*14d0*/  IMAD.IADD R0, R22, 0x1, -R3 ;  /* 0x0000000116007824 */ /* 0x000fe200078e0a03 */
[----:B------:R-:W-:-:S04]  /*14e0*/  LEA R9, R9, UR7, 0x2 ;  /* 0x0000000709097c11 */ /* 0x000fc8000f8e10ff */
[----:B------:R-:W-:Y:S01]  /*14f0*/  LOP3.LUT P0, R8, R0, 0x3, RZ, 0xc0, !PT ;  /* 0x0000000300087812 */ /* 0x000fe2000780c0ff */
[----:B------:R-:W-:-:S12]  /*1500*/  IMAD.MOV.U32 R0, RZ, RZ, R3 ;  /* 0x000000ffff007224 */ /* 0x000fd800078e0003 */
[----:B------:R-:W-:Y:S05]  /*1510*/  @!P0 BRA `(.L_x_9) ;  /* 0x0000000400448947 */ /* 0x000fea0003800000 */
[----:B------:R-:W3:Y:S01]  /*1520*/  LDC R14, c[0x0][0x380] ;  /* 0x0000e000ff0e7b82 */ /* 0x000ee20000000800 */
[----:B------:R-:W-:Y:S01]  /*1530*/  IADD3 R8, PT, PT, -R8, RZ, RZ ;  /* 0x000000ff08087210 */ /* 0x000fe20007ffe1ff */
[----:B------:R-:W-:Y:S01]  /*1540*/  IMAD.MOV.U32 R0, RZ, RZ, R3 ;  /* 0x000000ffff007224 */ /* 0x000fe200078e0003 */
[----:B------:R-:W4:Y:S01]  /*1550*/  LDCU UR6, c[0x0][0x398] ;  /* 0x00007300ff0677ac */ /* 0x000f220008000800 */
[----:B------:R-:W-:-:S11]  /*1560*/  UISETP.NE.AND UP0, UPT, UR8, UR5, UPT ;  /* 0x000000050800728c */ /* 0x000fd6000bf05270 */
.L_x_14:
[----:B------:R-:W-:-:S05]  /*1570*/  VIADD R8, R8, 0x1 ;  /* 0x0000000108087836 */ /* 0x000fca0000000000 */
[----:B------:R-:W-:Y:S01]  /*1580*/  ISETP.NE.AND P0, PT, R8, RZ, PT ;  /* 0x000000ff0800720c */ /* 0x000fe20003f05270 */
[----:B--2---:R-:W-:-:S12]  /*1590*/  BRA.U !UP0, `(.L_x_10) ;  /* 0x0000000108707547 */ /* 0x004fd8000b800000 */
[----:B---3--:R-:W-:Y:S02]  /*15a0*/  IABS R15, R14 ;  /* 0x0000000e000f7213 */ /* 0x008fe40000000000 */
[----:B------:R-:W-:Y:S02]  /*15b0*/  IABS R18, R0 ;  /* 0x0000000000127213 */ /* 0x000fe40000000000 */
[----:B0-2---:R-:W0:Y:S08]  /*15c0*/  I2F.RP R16, R15 ;  /* 0x0000000f00107306 */ /* 0x005e300000209400 */
[----:B0-----:R-:W0:Y:S02]  /*15d0*/  MUFU.RCP R16, R16 ;  /* 0x0000001000107308 */ /* 0x001e240000001000 */
[----:B0-----:R-:W-:-:S06]  /*15e0*/  IADD3 R17, PT, PT, R16, 0xffffffe, RZ ;  /* 0x0ffffffe10117810 */ /* 0x001fcc0007ffe0ff */
[----:B------:R0:W1:Y:S02]  /*15f0*/  F2I.FTZ.U32.TRUNC.NTZ R13, R17 ;  /* 0x00000011000d7305 */ /* 0x000064000021f000 */
[----:B0-----:R-:W-:Y:S01]  /*1600*/  LOP3.LUT R17, RZ, R14, RZ, 0x33, !PT ;  /* 0x0000000eff117212 */ /* 0x001fe200078e33ff */
[----:B-1----:R-:W-:-:S04]  /*1610*/  IMAD.MOV R12, RZ, RZ, -R13 ;  /* 0x000000ffff0c7224 */ /* 0x002fc800078e0a0d */
[----:B------:R-:W-:Y:S02]  /*1620*/  IMAD R19, R12, R15, RZ ;  /* 0x0000000f0c137224 */ /* 0x000fe400078e02ff */
[----:B------:R-:W-:-:S04]  /*1630*/  IMAD.MOV.U32 R12, RZ, RZ, RZ ;  /* 0x000000ffff0c7224 */ /* 0x000fc800078e00ff */
[----:B------:R-:W-:Y:S01]  /*1640*/  IMAD.HI.U32 R12, R13, R19, R12 ;  /* 0x000000130d0c7227 */ /* 0x000fe200078e000c */
[----:B------:R-:W-:-:S05]  /*1650*/  MOV R13, R18 ;  /* 0x00000012000d7202 */ /* 0x000fca0000000f00 */
[----:B------:R-:W-:-:S04]  /*1660*/  IMAD.HI.U32 R12, R12, R13, RZ ;  /* 0x0000000d0c0c7227 */ /* 0x000fc800078e00ff */
[----:B------:R-:W-:-:S04]  /*1670*/  IMAD.MOV R12, RZ, RZ, -R12 ;  /* 0x000000ffff0c7224 */ /* 0x000fc800078e0a0c */
[----:B------:R-:W-:-:S05]  /*1680*/  IMAD R12, R15, R12, R13 ;  /* 0x0000000c0f0c7224 */ /* 0x000fca00078e020d */
[----:B------:R-:W-:-:S13]  /*1690*/  ISETP.GT.U32.AND P1, PT, R15, R12, PT ;  /* 0x0000000c0f00720c */ /* 0x000fda0003f24070 */
[----:B------:R-:W-:Y:S01]  /*16a0*/  @!P1 IMAD.IADD R12, R12, 0x1, -R15 ;  /* 0x000000010c0c9824 */ /* 0x000fe200078e0a0f */
[----:B------:R-:W-:-:S04]  /*16b0*/  ISETP.GE.AND P1, PT, R0, RZ, PT ;  /* 0x000000ff0000720c */ /* 0x000fc80003f26270 */
[----:B------:R-:W-:-:S13]  /*16c0*/  ISETP.GT.U32.AND P2, PT, R15, R12, PT ;  /* 0x0000000c0f00720c */ /* 0x000fda0003f44070 */
[----:B------:R-:W-:Y:S02]  /*16d0*/  @!P2 IADD3 R12, PT, PT, R12, -R15, RZ ;  /* 0x8000000f0c0ca210 */ /* 0x000fe40007ffe0ff */
[----:B------:R-:W-:-:S03]  /*16e0*/  ISETP.NE.AND P2, PT, R14, RZ, PT ;  /* 0x000000ff0e00720c */ /* 0x000fc60003f45270 */
[----:B------:R-:W-:-:S04]  /*16f0*/  IMAD.MOV.U32 R15, RZ, RZ, R12 ;  /* 0x000000ffff0f7224 */ /* 0x000fc800078e000c */
[----:B------:R-:W-:-:S05]  /*1700*/  IMAD.MOV.U32 R12, RZ, RZ, R15 ;  /* 0x000000ffff0c7224 */ /* 0x000fca00078e000f */
[----:B------:R-:W-:-:S04]  /*1710*/  @!P1 IADD3 R12, PT, PT, -R12, RZ, RZ ;  /* 0x000000ff0c0c9210 */ /* 0x000fc80007ffe1ff */
[----:B------:R-:W-:-:S05]  /*1720*/  SEL R13, R17, R12, !P2 ;  /* 0x0000000c110d7207 */ /* 0x000fca0005000000 */
[----:B------:R-:W-:-:S06]  /*1730*/  IMAD R13, R13, 0x4, R4 ;  /* 0x000000040d0d7824 */ /* 0x000fcc00078e0204 */
[----:B------:R-:W1:Y:S01]  /*1740*/  LDS R13, [R13] ;  /* 0x000000000d0d7984 */ /* 0x000e620000000800 */
[----:B------:R-:W-:Y:S05]  /*1750*/  BRA `(.L_x_11) ;  /* 0x0000000000687947 */ /* 0x000fea0003800000 */
.L_x_10:
[----:B---3--:R-:W-:-:S04]  /*1760*/  IABS R15, R14 ;  /* 0x0000000e000f7213 */ /* 0x008fc80000000000 */
[----:B0-2---:R-:W0:Y:S08]  /*1770*/  I2F.RP R16, R15 ;  /* 0x0000000f00107306 */ /* 0x005e300000209400 */
[----:B0-----:R-:W1:Y:S02]  /*1780*/  MUFU.RCP R16, R16 ;  /* 0x0000001000107308 */ /* 0x001e640000001000 */
[----:B-1----:R-:W-:-:S06]  /*1790*/  VIADD R12, R16, 0xffffffe ;  /* 0x0ffffffe100c7836 */ /* 0x002fcc0000000000 */
[----:B------:R0:W1:Y:S02]  /*17a0*/  F2I.FTZ.U32.TRUNC.NTZ R13, R12 ;  /* 0x0000000c000d7305 */ /* 0x000064000021f000 */
[----:B0-----:R-:W-:Y:S01]  /*17b0*/  IMAD.MOV.U32 R12, RZ, RZ, RZ ;  /* 0x000000ffff0c7224 */ /* 0x001fe200078e00ff */
[----:B-1----:R-:W-:-:S05]  /*17c0*/  IADD3 R18, PT, PT, RZ, -R13, RZ ;  /* 0x8000000dff127210 */ /* 0x002fca0007ffe0ff */
[----:B------:R-:W-:Y:S01]  /*17d0*/  IMAD R17, R18, R15, RZ ;  /* 0x0000000f12117224 */ /* 0x000fe200078e02ff */
[----:B------:R-:W-:-:S03]  /*17e0*/  IABS R18, R0 ;  /* 0x0000000000127213 */ /* 0x000fc60000000000 */
[----:B------:R-:W-:-:S06]  /*17f0*/  IMAD.HI.U32 R17, R13, R17, R12 ;  /* 0x000000110d117227 */ /* 0x000fcc00078e000c */
[----:B------:R-:W-:-:S04]  /*1800*/  IMAD.HI.U32 R17, R17, R18, RZ ;  /* 0x0000001211117227 */ /* 0x000fc800078e00ff */
[----:B------:R-:W-:-:S04]  /*1810*/  IMAD.MOV R17, RZ, RZ, -R17 ;  /* 0x000000ffff117224 */ /* 0x000fc800078e0a11 */
[----:B------:R-:W-:Y:S01]  /*1820*/  IMAD R18, R15, R17, R18 ;  /* 0x000000110f127224 */ /* 0x000fe200078e0212 */
[----:B------:R-:W-:-:S04]  /*1830*/  LOP3.LUT R17, RZ, R14, RZ, 0x33, !PT ;  /* 0x0000000eff117212 */ /* 0x000fc800078e33ff */
[----:B------:R-:W-:-:S13]  /*1840*/  ISETP.GT.U32.AND P1, PT, R15, R18, PT ;  /* 0x000000120f00720c */ /* 0x000fda0003f24070 */
[----:B------:R-:W-:Y:S02]  /*1850*/  @!P1 IADD3 R18, PT, PT, R18, -R15, RZ ;  /* 0x8000000f12129210 */ /* 0x000fe40007ffe0ff */
[----:B------:R-:W-:Y:S02]  /*1860*/  ISETP.GE.AND P1, PT, R0, RZ, PT ;  /* 0x000000ff0000720c */ /* 0x000fe40003f26270 */
[----:B------:R-:W-:-:S13]  /*1870*/  ISETP.GT.U32.AND P2, PT, R15, R18, PT ;  /* 0x000000120f00720c */ /* 0x000fda0003f44070 */
[----:B------:R-:W-:Y:S01]  /*1880*/  @!P2 IMAD.IADD R18, R18, 0x1, -R15 ;  /* 0x000000011212a824 */ /* 0x000fe200078e0a0f */
[----:B------:R-:W-:-:S03]  /*1890*/  ISETP.NE.AND P2, PT, R14, RZ, PT ;  /* 0x000000ff0e00720c */ /* 0x000fc60003f45270 */
[----:B------:R-:W-:-:S05]  /*18a0*/  IMAD.MOV.U32 R15, RZ, RZ, R18 ;  /* 0x000000ffff0f7224 */ /* 0x000fca00078e0012 */
[----:B------:R-:W-:-:S05]  /*18b0*/  MOV R12, R15 ;  /* 0x0000000f000c7202 */ /* 0x000fca0000000f00 */
[----:B------:R-:W-:-:S05]  /*18c0*/  @!P1 IMAD.MOV R12, RZ, RZ, -R12 ;  /* 0x000000ffff0c9224 */ /* 0x000fca00078e0a0c */
[----:B------:R-:W-:-:S05]  /*18d0*/  SEL R13, R17, R12, !P2 ;  /* 0x0000000c110d7207 */ /* 0x000fca0005000000 */
[----:B------:R-:W-:-:S06]  /*18e0*/  IMAD R13, R13, 0x4, R6 ;  /* 0x000000040d0d7824 */ /* 0x000fcc00078e0206 */
[----:B------:R-:W0:Y:S02]  /*18f0*/  LDS R13, [R13] ;  /* 0x000000000d0d7984 */ /* 0x000e240000000800 */
.L_x_11:
[----:B----4-:R-:W-:Y:S02]  /*1900*/  UMOV UR5, UR6 ;  /* 0x0000000600057c82 */ /* 0x010fe40008000000 */
[----:B------:R-:W-:-:S09]  /*1910*/  UISETP.NE.AND UP1, UPT, UR4, UR5, UPT ;  /* 0x000000050400728c */ /* 0x000fd2000bf25270 */
[----:B------:R-:W-:Y:S05]  /*1920*/  BRA.U !UP1, `(.L_x_12) ;  /* 0x0000000109187547 */ /* 0x000fea000b800000 */
[----:B------:R-:W-:-:S05]  /*1930*/  MOV R12, R15 ;  /* 0x0000000f000c7202 */ /* 0x000fca0000000f00 */
[----:B------:R-:W-:-:S05]  /*1940*/  @!P1 IMAD.MOV R12, RZ, RZ, -R12 ;  /* 0x000000ffff0c9224 */ /* 0x000fca00078e0a0c */
[----:B------:R-:W-:-:S05]  /*1950*/  SEL R15, R17, R12, !P2 ;  /* 0x0000000c110f7207 */ /* 0x000fca0005000000 */
[----:B------:R-:W-:-:S05]  /*1960*/  IMAD R15, R15, 0x80, R2 ;  /* 0x000000800f0f7824 */ /* 0x000fca00078e0202 */
[----:B------:R2:W3:Y:S01]  /*1970*/  LDS R12, [R15] ;  /* 0x000000000f0c7984 */ /* 0x0004e20000000800 */
[----:B------:R-:W-:Y:S05]  /*1980*/  BRA `(.L_x_13) ;  /* 0x0000000000147947 */ /* 0x000fea0003800000 */
.L_x_12:
[----:B------:R-:W-:-:S05]  /*1990*/  MOV R12, R15 ;  /* 0x0000000f000c7202 */ /* 0x000fca0000000f00 */
[----:B------:R-:W-:-:S05]  /*19a0*/  @!P1 IMAD.MOV R12, RZ, RZ, -R12 ;  /* 0x000000ffff0c9224 */ /* 0x000fca00078e0a0c */
[----:B------:R-:W-:-:S05]  /*19b0*/  SEL R12, R17, R12, !P2 ;  /* 0x0000000c110c7207 */ /* 0x000fca0005000000 */
[----:B------:R-:W-:-:S06]  /*19c0*/  IMAD R12, R12, 0x80, R9 ;  /* 0x000000800c0c7824 */ /* 0x000fcc00078e0209 */
[----:B------:R-:W4:Y:S02]  /*19d0*/  LDS R12, [R12] ;  /* 0x000000000c0c7984 */ /* 0x000f240000000800 */
.L_x_13:
[----:B01-34-:R-:W-:Y:S01]  /*19e0*/  IADD3 R12, PT, PT, R12, R13, RZ ;  /* 0x0000000d0c0c7210 */ /* 0x01bfe20007ffe0ff */
[----:B------:R-:W-:-:S04]  /*19f0*/  VIADD R0, R0, 0x1 ;  /* 0x0000000100007836 */ /* 0x000fc80000000000 */
[----:B------:R0:W-:Y:S01]  /*1a00*/  ATOMS.MIN.S32 RZ, [R5], R12 ;  /* 0x0000000c05ff738c */ /* 0x0001e20000800200 */
[----:B------:R-:W-:Y:S06]  /*1a10*/  BAR.SYNC.DEFER_BLOCKING 0x0 ;  /* 0x0000000000007b1d */ /* 0x000fec0000010000 */
[----:B------:R-:W-:Y:S05]  /*1a20*/  @P0 BRA `(.L_x_14) ;  /* 0xfffffff800d00947 */ /* 0x000fea000383ffff */
.L_x_9:
[----:B------:R-:W-:-:S05]  /*1a30*/  IMAD.IADD R3, R3, 0x1, -R22 ;  /* 0x0000000103037824 */ /* 0x000fca00078e0a16 */
[----:B------:R-:W-:-:S13]  /*1a40*/  ISETP.GT.U32.AND P0, PT, R3, -0x4, PT ;  /* 0xfffffffc0300780c */ /* 0x000fda0003f04070 */
[----:B------:R-:W-:Y:S05]  /*1a50*/  @P0 BRA `(.L_x_8) ;  /* 0x0000000c00640947 */ /* 0x000fea0003800000 */
[----:B------:R-:W3:Y:S01]  /*1a60*/  LDC R14, c[0x0][0x380] ;  /* 0x0000e000ff0e7b82 */ /* 0x000ee20000000800 */
[----:B------:R-:W-:Y:S01]  /*1a70*/  IADD3 R22, PT, PT, -R22, R0, RZ ;  /* 0x0000000016167210 */ /* 0x000fe20007ffe1ff */
[----:B------:R-:W-:Y:S01]  /*1a80*/  VIADD R0, R0, 0x1 ;  /* 0x0000000100007836 */ /* 0x000fe20000000000 */
[----:B------:R-:W4:Y:S01]  /*1a90*/  LDCU UR6, c[0x0][0x398] ;  /* 0x00007300ff0677ac */ /* 0x000f220008000800 */
[----:B------:R-:W-:-:S11]  /*1aa0*/  UISETP.NE.AND UP0, UPT, UR8, UR5, UPT ;  /* 0x000000050800728c */ /* 0x000fd6000bf05270 */
.L_x_31:
[----:B------:R-:W-:Y:S01]  /*1ab0*/  VIADD R22, R22, 0x4 ;  /* 0x0000000416167836 */ /* 0x000fe20000000000 */
[----:B------:R-:W-:-:S04]  /*1ac0*/  IADD3 R18, PT, PT, R0, -0x1, RZ ;  /* 0xffffffff00127810 */ /* 0x000fc80007ffe0ff */
[----:B------:R-:W-:Y:S01]  /*1ad0*/  ISETP.NE.AND P1, PT, R22, RZ, PT ;  /* 0x000000ff1600720c */ /* 0x000fe20003f25270 */
[----:B0--34-:R-:W-:-:S12]  /*1ae0*/  BRA.U UP0, `(.L_x_15) ;  /* 0x0000000100707547 */ /* 0x019fd8000b800000 */
[----:B---3--:R-:W-:Y:S01]  /*1af0*/  IABS R3, R14 ;  /* 0x0000000e00037213 */ /* 0x008fe20000000000 */
[----:B012---:R-:W-:Y:S01]  /*1b00*/  HFMA2 R12, -RZ, RZ, 0, 0 ;  /* 0x00000000ff0c7431 */ /* 0x007fe200000001ff */
[----:B------:R-:W-:Y:S02]  /*1b10*/  IABS R19, R18 ;  /* 0x0000001200137213 */ /* 0x000fe40000000000 */
[----:B------:R-:W0:Y:S01]  /*1b20*/  I2F.RP R15, R3 ;  /* 0x00000003000f7306 */ /* 0x000e220000209400 */
[----:B------:R-:W-:-:S07]  /*1b30*/  ISETP.GE.AND P2, PT, R18, RZ, PT ;  /* 0x000000ff1200720c */ /* 0x000fce0003f46270 */
[----:B0-----:R-:W0:Y:S02]  /*1b40*/  MUFU.RCP R15, R15 ;  /* 0x0000000f000f7308 */ /* 0x001e240000001000 */
[----:B0-----:R-:W-:-:S06]  /*1b50*/  VIADD R16, R15, 0xffffffe ;  /* 0x0ffffffe0f107836 */ /* 0x001fcc0000000000 */
[----:B------:R-:W0:Y:S02]  /*1b60*/  F2I.FTZ.U32.TRUNC.NTZ R13, R16 ;  /* 0x00000010000d7305 */ /* 0x000e24000021f000 */
[----:B0-----:R-:W-:-:S04]  /*1b70*/  IMAD R8, R13, R3, RZ ;  /* 0x000000030d087224 */ /* 0x001fc800078e02ff */
[----:B------:R-:W-:-:S04]  /*1b80*/  IMAD.MOV R17, RZ, RZ, -R8 ;  /* 0x000000ffff117224 */ /* 0x000fc800078e0a08 */
[----:B------:R-:W-:-:S04]  /*1b90*/  IMAD.HI.U32 R8, R13, R17, R12 ;  /* 0x000000110d087227 */ /* 0x000fc800078e000c */
[----:B------:R-:W-:-:S04]  /*1ba0*/  IMAD.MOV.U32 R13, RZ, RZ, R19 ;  /* 0x000000ffff0d7224 */ /* 0x000fc800078e0013 */
[----:B------:R-:W-:-:S04]  /*1bb0*/  IMAD.HI.U32 R12, R8, R13, RZ ;  /* 0x0000000d080c7227 */ /* 0x000fc800078e00ff */
[----:B------:R-:W-:-:S04]  /*1bc0*/  IMAD.MOV R12, RZ, RZ, -R12 ;  /* 0x000000ffff0c7224 */ /* 0x000fc800078e0a0c */
[----:B------:R-:W-:-:S05]  /*1bd0*/  IMAD R12, R3, R12, R13 ;  /* 0x0000000c030c7224 */ /* 0x000fca00078e020d */
[----:B------:R-:W-:-:S13]  /*1be0*/  ISETP.GT.U32.AND P0, PT, R3, R12, PT ;  /* 0x0000000c0300720c */ /* 0x000fda0003f04070 */
[----:B------:R-:W-:-:S04]  /*1bf0*/  @!P0 IADD3 R12, PT, PT, R12, -R3, RZ ;  /* 0x800000030c0c8210 */ /* 0x000fc80007ffe0ff */
[----:B------:R-:W-:-:S13]  /*1c00*/  ISETP.GT.U32.AND P0, PT, R3, R12, PT ;  /* 0x0000000c0300720c */ /* 0x000fda0003f04070 */
[----:B------:R-:W-:Y:S01]  /*1c10*/  @!P0 IMAD.IADD R12, R12, 0x1, -R3 ;  /* 0x000000010c0c8824 */ /* 0x000fe200078e0a03 */
[----:B------:R-:W-:-:S03]  /*1c20*/  ISETP.NE.AND P0, PT, R14, RZ, PT ;  /* 0x000000ff0e00720c */ /* 0x000fc60003f05270 */
[----:B------:R-:W-:Y:S01]  /*1c30*/  IMAD.MOV.U32 R15, RZ, RZ, R12 ;  /* 0x000000ffff0f7224 */ /* 0x000fe200078e000c */
[----:B------:R-:W-:-:S04]  /*1c40*/  LOP3.LUT R12, RZ, R14, RZ, 0x33, !PT ;  /* 0x0000000eff0c7212 */ /* 0x000fc800078e33ff */
[----:B------:R-:W-:-:S05]  /*1c50*/  MOV R13, R15 ;  /* 0x0000000f000d7202 */ /* 0x000fca0000000f00 */
[----:B------:R-:W-:-:S05]  /*1c60*/  @!P2 IMAD.MOV R13, RZ, RZ, -R13 ;  /* 0x000000ffff0da224 */ /* 0x000fca00078e0a0d */
[----:B------:R-:W-:-:S05]  /*1c70*/  SEL R13, R12, R13, !P0 ;  /* 0x0000000d0c0d7207 */ /* 0x000fca0004000000 */
[----:B------:R-:W-:-:S06]  /*1c80*/  IMAD R13, R13, 0x4, R6 ;  /* 0x000000040d0d7824 */ /* 0x000fcc00078e0206 */
[----:B------:R-:W0:Y:S01]  /*1c90*/  LDS R13, [R13] ;  /* 0x000000000d0d7984 */ /* 0x000e220000000800 */
[----:B------:R-:W-:Y:S05]  /*1ca0*/  BRA `(.L_x_16) ;  /* 0x0000000000687947 */ /* 0x000fea0003800000 */
.L_x_15:
[----:B---3--:R-:W-:Y:S02]  /*1cb0*/  IABS R3, R14 ;  /* 0x0000000e00037213 */ /* 0x008fe40000000000 */
[----:B0-2---:R-:W-:Y:S02]  /*1cc0*/  IABS R16, R18 ;  /* 0x0000001200107213 */ /* 0x005fe40000000000 */
[----:B------:R-:W0:Y:S01]  /*1cd0*/  I2F.RP R15, R3 ;  /* 0x00000003000f7306 */ /* 0x000e220000209400 */
[----:B------:R-:W-:-:S07]  /*1ce0*/  ISETP.GE.AND P2, PT, R18, RZ, PT ;  /* 0x000000ff1200720c */ /* 0x000fce0003f46270 */
[----:B0-----:R-:W1:Y:S02]  /*1cf0*/  MUFU.RCP R15, R15 ;  /* 0x0000000f000f7308 */ /* 0x001e640000001000 */
[----:B-1----:R-:W-:-:S06]  /*1d00*/  IADD3 R12, PT, PT, R15, 0xffffffe, RZ ;  /* 0x0ffffffe0f0c7810 */ /* 0x002fcc0007ffe0ff */
[----:B------:R0:W1:Y:S02]  /*1d10*/  F2I.FTZ.U32.TRUNC.NTZ R13, R12 ;  /* 0x0000000c000d7305 */ /* 0x000064000021f000 */
[----:B0-----:R-:W-:Y:S02]  /*1d20*/  IMAD.MOV.U32 R12, RZ, RZ, RZ ;  /* 0x000000ffff0c7224 */ /* 0x001fe400078e00ff */
[----:B-1----:R-:W-:-:S04]  /*1d30*/  IMAD R8, R13, R3, RZ ;  /* 0x000000030d087224 */ /* 0x002fc800078e02ff */
[----:B------:R-:W-:-:S04]  /*1d40*/  IMAD.MOV R17, RZ, RZ, -R8 ;  /* 0x000000ffff117224 */ /* 0x000fc800078e0a08 */
[----:B------:R-:W-:Y:S01]  /*1d50*/  IMAD.HI.U32 R8, R13, R17, R12 ;  /* 0x000000110d087227 */ /* 0x000fe200078e000c */
[----:B------:R-:W-:Y:S02]  /*1d60*/  MOV R13, R16 ;  /* 0x00000010000d7202 */ /* 0x000fe40000000f00 */
[----:B------:R-:W-:-:S03]  /*1d70*/  LOP3.LUT R12, RZ, R14, RZ, 0x33, !PT ;  /* 0x0000000eff0c7212 */ /* 0x000fc600078e33ff */
[----:B------:R-:W-:-:S04]  /*1d80*/  IMAD.HI.U32 R16, R8, R13, RZ ;  /* 0x0000000d08107227 */ /* 0x000fc800078e00ff */
[----:B------:R-:W-:-:S04]  /*1d90*/  IMAD.MOV R16, RZ, RZ, -R16 ;  /* 0x000000ffff107224 */ /* 0x000fc800078e0a10 */
[----:B------:R-:W-:-:S05]  /*1da0*/  IMAD R15, R3, R16, R13 ;  /* 0x00000010030f7224 */ /* 0x000fca00078e020d */
[----:B------:R-:W-:-:S13]  /*1db0*/  ISETP.GT.U32.AND P0, PT, R3, R15, PT ;  /* 0x0000000f0300720c */ /* 0x000fda0003f04070 */
[----:B------:R-:W-:-:S05]  /*1dc0*/  @!P0 IMAD.IADD R15, R15, 0x1, -R3 ;  /* 0x000000010f0f8824 */ /* 0x000fca00078e0a03 */
[----:B------:R-:W-:-:S13]  /*1dd0*/  ISETP.GT.U32.AND P0, PT, R3, R15, PT ;  /* 0x0000000f0300720c */ /* 0x000fda0003f04070 */
[----:B------:R-:W-:Y:S02]  /*1de0*/  @!P0 IADD3 R15, PT, PT, R15, -R3, RZ ;  /* 0x800000030f0f8210 */ /* 0x000fe40007ffe0ff */
[----:B------:R-:W-:-:S03]  /*1df0*/  ISETP.NE.AND P0, PT, R14, RZ, PT ;  /* 0x000000ff0e00720c */ /* 0x000fc60003f05270 */
[----:B------:R-:W-:-:S04]  /*1e00*/  IMAD.MOV.U32 R13, RZ, RZ, R15 ;  /* 0x000000ffff0d7224 */ /* 0x000fc800078e000f */
[----:B------:R-:W-:-:S05]  /*1e10*/  @!P2 IMAD.MOV R13, RZ, RZ, -R13 ;  /* 0x000000ffff0da224 */ /* 0x000fca00078e0a0d */
[----:B------:R-:W-:-:S04]  /*1e20*/  SEL R13, R12, R13, !P0 ;  /* 0x0000000d0c0d7207 */ /* 0x000fc80004000000 */
[----:B------:R-:W-:-:S06]  /*1e30*/  LEA R13, R13, R4, 0x2 ;  /* 0x000000040d0d7211 */ /* 0x000fcc00078e10ff */
[----:B------:R-:W1:Y:S02]  /*1e40*/  LDS R13, [R13] ;  /* 0x000000000d0d7984 */ /* 0x000e640000000800 */
.L_x_16:
[----:B----4-:R-:W-:-:S09]  /*1e50*/  UISETP.NE.AND UP1, UPT, UR4, UR6, UPT ;  /* 0x000000060400728c */ /* 0x010fd2000bf25270 */
[----:B------:R-:W-:Y:S05]  /*1e60*/  BRA.U UP1, `(.L_x_17) ;  /* 0x0000000101147547 */ /* 0x000fea000b800000 */
[----:B------:R-:W-:-:S05]  /*1e70*/  @!P2 IMAD.MOV R15, RZ, RZ, -R15 ;  /* 0x000000ffff0fa224 */ /* 0x000fca00078e0a0f */
[----:B------:R-:W-:-:S05]  /*1e80*/  SEL R16, R12, R15, !P0 ;  /* 0x0000000f0c107207 */ /* 0x000fca0004000000 */
[----:B------:R-:W-:-:S06]  /*1e90*/  IMAD R16, R16, 0x80, R9 ;  /* 0x0000008010107824 */ /* 0x000fcc00078e0209 */
[----:B------:R-:W2:Y:S01]  /*1ea0*/  LDS R16, [R16] ;  /* 0x0000000010107984 */ /* 0x000ea20000000800 */
[----:B------:R-:W-:Y:S05]  /*1eb0*/  BRA `(.L_x_18) ;  /* 0x0000000000107947 */ /* 0x000fea0003800000 */
.L_x_17:
[----:B------:R-:W-:-:S04]  /*1ec0*/  @!P2 IADD3 R15, PT, PT, -R15, RZ, RZ ;  /* 0x000000ff0f0fa210 */ /* 0x000fc80007ffe1ff */
[----:B------:R-:W-:-:S05]  /*1ed0*/  SEL R15, R12, R15, !P0 ;  /* 0x0000000f0c0f7207 */ /* 0x000fca0004000000 */
[----:B------:R-:W-:-:S05]  /*1ee0*/  IMAD R15, R15, 0x80, R2 ;  /* 0x000000800f0f7824 */ /* 0x000fca00078e0202 */
[----:B------:R3:W4:Y:S02]  /*1ef0*/  LDS R16, [R15] ;  /* 0x000000000f107984 */ /* 0x0007240000000800 */
.L_x_18:
[----:B012-4-:R-:W-:Y:S01]  /*1f00*/  IMAD.IADD R16, R16, 0x1, R13 ;  /* 0x0000000110107824 */ /* 0x017fe200078e020d */
[----:B------:R-:W-:Y:S01]  /*1f10*/  UISETP.NE.AND UP1, UPT, UR8, UR6, UPT ;  /* 0x000000060800728c */ /* 0x000fe2000bf25270 */
[----:B------:R-:W-:-:S03]  /*1f20*/  IADD3 R13, PT, PT, R0, 0x2, RZ ;  /* 0x00000002000d7810 */ /* 0x000fc60007ffe0ff */
[----:B------:R0:W-:Y:S01]  /*1f30*/  ATOMS.MIN.S32 RZ, [R5], R16 ;  /* 0x0000001005ff738c */ /* 0x0001e20000800200 */
[----:B------:R-:W-:Y:S06]  /*1f40*/  BAR.SYNC.DEFER_BLOCKING 0x0 ;  /* 0x0000000000007b1d */ /* 0x000fec0000010000 */
[----:B------:R-:W-:Y:S05]  /*1f50*/  BRA.U !UP1, `(.L_x_19) ;  /* 0x0000000109407547 */ /* 0x000fea000b800000 */
[----:B0-----:R-:W-:-:S05]  /*1f60*/  IABS R16, R0 ;  /* 0x0000000000107213 */ /* 0x001fca0000000000 */
[----:B---3--:R-:W-:-:S04]  /*1f70*/  IMAD.HI.U32 R15, R8, R16, RZ ;  /* 0x00000010080f7227 */ /* 0x008fc800078e00ff */
[----:B------:R-:W-:-:S04]  /*1f80*/  IMAD.MOV R15, RZ, RZ, -R15 ;  /* 0x000000ffff0f7224 */ /* 0x000fc800078e0a0f */
[----:B------:R-:W-:-:S05]  /*1f90*/  IMAD R16, R3, R15, R16 ;  /* 0x0000000f03107224 */ /* 0x000fca00078e0210 */
[----:B------:R-:W-:-:S13]  /*1fa0*/  ISETP.GT.U32.AND P2, PT, R3, R16, PT ;  /* 0x000000100300720c */ /* 0x000fda0003f44070 */
[----:B------:R-:W-:Y:S01]  /*1fb0*/  @!P2 IMAD.IADD R16, R16, 0x1, -R3 ;  /* 0x000000011010a824 */ /* 0x000fe200078e0a03 */
[----:B------:R-:W-:-:S04]  /*1fc0*/  ISETP.GE.AND P2, PT, R0, RZ, PT ;  /* 0x000000ff0000720c */ /* 0x000fc80003f46270 */
[----:B------:R-:W-:-:S13]  /*1fd0*/  ISETP.GT.U32.AND P3, PT, R3, R16, PT ;  /* 0x000000100300720c */ /* 0x000fda0003f64070 */
[----:B------:R-:W-:-:S05]  /*1fe0*/  @!P3 IADD3 R16, PT, PT, R16, -R3, RZ ;  /* 0x800000031010b210 */ /* 0x000fca0007ffe0ff */
[----:B------:R-:W-:-:S04]  /*1ff0*/  IMAD.MOV.U32 R17, RZ, RZ, R16 ;  /* 0x000000ffff117224 */ /* 0x000fc800078e0010 */
[----:B------:R-:W-:-:S05]  /*2000*/  IMAD.MOV.U32 R15, RZ, RZ, R17 ;  /* 0x000000ffff0f7224 */ /* 0x000fca00078e0011 */
[----:B------:R-:W-:-:S04]  /*2010*/  @!P2 IADD3 R15, PT, PT, -R15, RZ, RZ ;  /* 0x000000ff0f0fa210 */ /* 0x000fc80007ffe1ff */
[----:B------:R-:W-:-:S05]  /*2020*/  SEL R15, R12, R15, !P0 ;  /* 0x0000000f0c0f7207 */ /* 0x000fca0004000000 */
[----:B------:R-:W-:-:S06]  /*2030*/  IMAD R15, R15, 0x4, R4 ;  /* 0x000000040f0f7824 */ /* 0x000fcc00078e0204 */
[----:B------:R-:W0:Y:S01]  /*2040*/  LDS R15, [R15] ;  /* 0x000000000f0f7984 */ /* 0x000e220000000800 */
[----:B------:R-:W-:Y:S05]  /*2050*/  BRA `(.L_x_20) ;  /* 0x0000000000387947 */ /* 0x000fea0003800000 */
.L_x_19:
[----:B---3--:R-:W-:-:S05]  /*2060*/  IABS R15, R0 ;  /* 0x00000000000f7213 */ /* 0x008fca0000000000 */
[----:B0-----:R-:W-:-:S04]  /*2070*/  IMAD.HI.U32 R16, R8, R15, RZ ;  /* 0x0000000f08107227 */ /* 0x001fc800078e00ff */
[----:B------:R-:W-:-:S04]  /*2080*/  IMAD.MOV R16, RZ, RZ, -R16 ;  /* 0x000000ffff107224 */ /* 0x000fc800078e0a10 */
[----:B------:R-:W-:-:S05]  /*2090*/  IMAD R17, R3, R16, R15 ;  /* 0x0000001003117224 */ /* 0x000fca00078e020f */
[----:B------:R-:W-:-:S13]  /*20a0*/  ISETP.GT.U32.AND P2, PT, R3, R17, PT ;  /* 0x000000110300720c */ /* 0x000fda0003f44070 */
[----:B------:R-:W-:Y:S02]  /*20b0*/  @!P2 IADD3 R17, PT, PT, R17, -R3, RZ ;  /* 0x800000031111a210 */ /* 0x000fe40007ffe0ff */
[----:B------:R-:W-:Y:S02]  /*20c0*/  ISETP.GE.AND P2, PT, R0, RZ, PT ;  /* 0x000000ff0000720c */ /* 0x000fe40003f46270 */
[----:B------:R-:W-:-:S13]  /*20d0*/  ISETP.GT.U32.AND P3, PT, R3, R17, PT ;  /* 0x000000110300720c */ /* 0x000fda0003f64070 */
[----:B------:R-:W-:-:S04]  /*20e0*/  @!P3 IMAD.IADD R17, R17, 0x1, -R3 ;  /* 0x000000011111b824 */ /* 0x000fc800078e0a03 */
[----:B------:R-:W-:-:S05]  /*20f0*/  IMAD.MOV.U32 R15, RZ, RZ, R17 ;  /* 0x000000ffff0f7224 */ /* 0x000fca00078e0011 */
[----:B------:R-:W-:-:S04]  /*2100*/  @!P2 IADD3 R15, PT, PT, -R15, RZ, RZ ;  /* 0x000000ff0f0fa210 */ /* 0x000fc80007ffe1ff */
[----:B------:R-:W-:-:S05]  /*2110*/  SEL R15, R12, R15, !P0 ;  /* 0x0000000f0c0f7207 */ /* 0x000fca0004000000 */
[----:B------:R-:W-:-:S06]  /*2120*/  IMAD R15, R15, 0x4, R6 ;  /* 0x000000040f0f7824 */ /* 0x000fcc00078e0206 */
[----:B------:R-:W1:Y:S02]  /*2130*/  LDS R15, [R15] ;  /* 0x000000000f0f7984 */ /* 0x000e640000000800 */
.L_x_20:
[----:B------:R-:W-:-:S09]  /*2140*/  UISETP.NE.AND UP2, UPT, UR4, UR6, UPT ;  /* 0x000000060400728c */ /* 0x000fd2000bf45270 */
[----:B------:R-:W-:Y:S05]  /*2150*/  BRA.U !UP2, `(.L_x_21) ;  /* 0x000000010a147547 */ /* 0x000fea000b800000 */
[----:B------:R-:W-:-:S05]  /*2160*/  @!P2 IMAD.MOV R17, RZ, RZ, -R17 ;  /* 0x000000ffff11a224 */ /* 0x000fca00078e0a11 */
[----:B------:R-:W-:-:S04]  /*2170*/  SEL R17, R12, R17, !P0 ;  /* 0x000000110c117207 */ /* 0x000fc80004000000 */
[----:B------:R-:W-:-:S05]  /*2180*/  LEA R17, R17, R2, 0x7 ;  /* 0x0000000211117211 */ /* 0x000fca00078e38ff */
[----:B------:R3:W4:Y:S01]  /*2190*/  LDS R16, [R17] ;  /* 0x0000000011107984 */ /* 0x0007220000000800 */
[----:B------:R-:W-:Y:S05]  /*21a0*/  BRA `(.L_x_22) ;  /* 0x0000000000107947 */ /* 0x000fea0003800000 */
.L_x_21:
[----:B------:R-:W-:-:S05]  /*21b0*/  @!P2 IMAD.MOV R17, RZ, RZ, -R17 ;  /* 0x000000ffff11a224 */ /* 0x000fca00078e0a11 */
[----:B------:R-:W-:-:S05]  /*21c0*/  SEL R16, R12, R17, !P0 ;  /* 0x000000110c107207 */ /* 0x000fca0004000000 */
[----:B------:R-:W-:-:S06]  /*21d0*/  IMAD R16, R16, 0x80, R9 ;  /* 0x0000008010107824 */ /* 0x000fcc00078e0209 */
[----:B------:R-:W2:Y:S02]  /*21e0*/  LDS R16, [R16] ;  /* 0x0000000010107984 */ /* 0x000ea40000000800 */
.L_x_22:
[----:B012-4-:R-:W-:Y:S01]  /*21f0*/  IADD3 R16, PT, PT, R16, R15, RZ ;  /* 0x0000000f10107210 */ /* 0x017fe20007ffe0ff */
[----:B---3--:R-:W-:-:S04]  /*2200*/  VIADD R17, R0, 0x1 ;  /* 0x0000000100117836 */ /* 0x008fc80000000000 */
[----:B------:R0:W-:Y:S01]  /*2210*/  ATOMS.MIN.S32 RZ, [R5], R16 ;  /* 0x0000001005ff738c */ /* 0x0001e20000800200 */
[----:B------:R-:W-:Y:S06]  /*2220*/  BAR.SYNC.DEFER_BLOCKING 0x0 ;  /* 0x0000000000007b1d */ /* 0x000fec0000010000 */
[----:B------:R-:W-:Y:S05]  /*2230*/  BRA.U !UP1, `(.L_x_23) ;  /* 0x0000000109407547 */ /* 0x000fea000b800000 */
[----:B0-----:R-:W-:-:S05]  /*2240*/  IABS R16, R17 ;  /* 0x0000001100107213 */ /* 0x001fca0000000000 */
[----:B------:R-:W-:-:S04]  /*2250*/  IMAD.HI.U32 R15, R8, R16, RZ ;  /* 0x00000010080f7227 */ /* 0x000fc800078e00ff */
        /* <DEDUP_REMOVED lines=8> */
[----:B------:R-:W-:-:S05]  /*22e0*/  MOV R15, R17 ;  /* 0x00000011000f7202 */ /* 0x000fca0000000f00 */
[----:B------:R-:W-:-:S05]  /*22f0*/  @!P2 IMAD.MOV R15, RZ, RZ, -R15 ;  /* 0x000000ffff0fa224 */ /* 0x000fca00078e0a0f */
[----:B------:R-:W-:-:S05]  /*2300*/  SEL R15, R12, R15, !P0 ;  /* 0x0000000f0c0f7207 */ /* 0x000fca0004000000 */
[----:B------:R-:W-:-:S06]  /*2310*/  IMAD R15, R15, 0x4, R4 ;  /* 0x000000040f0f7824 */ /* 0x000fcc00078e0204 */
[----:B------:R-:W0:Y:S01]  /*2320*/  LDS R15, [R15] ;  /* 0x000000000f0f7984 */ /* 0x000e220000000800 */
[----:B------:R-:W-:Y:S05]  /*2330*/  BRA `(.L_x_24) ;  /* 0x00000000003c7947 */ /* 0x000fea0003800000 */
.L_x_23:
[----:B------:R-:W-:-:S05]  /*2340*/  IABS R15, R17 ;  /* 0x00000011000f7213 */ /* 0x000fca0000000000 */
[----:B0-----:R-:W-:-:S05]  /*2350*/  IMAD.HI.U32 R16, R8, R15, RZ ;  /* 0x0000000f08107227 */ /* 0x001fca00078e00ff */
[----:B------:R-:W-:-:S05]  /*2360*/  IADD3 R16, PT, PT, -R16, RZ, RZ ;  /* 0x000000ff10107210 */ /* 0x000fca0007ffe1ff */
[----:B------:R-:W-:-:S05]  /*2370*/  IMAD R16, R3, R16, R15 ;  /* 0x0000001003107224 */ /* 0x000fca00078e020f */
[----:B------:R-:W-:-:S13]  /*2380*/  ISETP.GT.U32.AND P2, PT, R3, R16, PT ;  /* 0x000000100300720c */ /* 0x000fda0003f44070 */
[----:B------:R-:W-:Y:S01]  /*2390*/  @!P2 IMAD.IADD R16, R16, 0x1, -R3 ;  /* 0x000000011010a824 */ /* 0x000fe200078e0a03 */
[----:B------:R-:W-:-:S04]  /*23a0*/  ISETP.GE.AND P2, PT, R17, RZ, PT ;  /* 0x000000ff1100720c */ /* 0x000fc80003f46270 */
[----:B------:R-:W-:-:S13]  /*23b0*/  ISETP.GT.U32.AND P3, PT, R3, R16, PT ;  /* 0x000000100300720c */ /* 0x000fda0003f64070 */
[----:B------:R-:W-:-:S05]  /*23c0*/  @!P3 IMAD.IADD R16, R16, 0x1, -R3 ;  /* 0x000000011010b824 */ /* 0x000fca00078e0a03 */
[----:B------:R-:W-:-:S05]  /*23d0*/  MOV R17, R16 ;  /* 0x0000001000117202 */ /* 0x000fca0000000f00 */
[----:B------:R-:W-:-:S04]  /*23e0*/  IMAD.MOV.U32 R15, RZ, RZ, R17 ;  /* 0x000000ffff0f7224 */ /* 0x000fc800078e0011 */
[----:B------:R-:W-:-:S05]  /*23f0*/  @!P2 IMAD.MOV R15, RZ, RZ, -R15 ;  /* 0x000000ffff0fa224 */ /* 0x000fca00078e0a0f */
[----:B------:R-:W-:-:S04]  /*2400*/  SEL R15, R12, R15, !P0 ;  /* 0x0000000f0c0f7207 */ /* 0x000fc80004000000 */
[----:B------:R-:W-:-:S06]  /*2410*/  LEA R15, R15, R6, 0x2 ;  /* 0x000000060f0f7211 */ /* 0x000fcc00078e10ff */
[----:B------:R-:W1:Y:S02]  /*2420*/  LDS R15, [R15] ;  /* 0x000000000f0f7984 */ /* 0x000e640000000800 */
.L_x_24:
[----:B------:R-:W-:Y:S05]  /*2430*/  BRA.U !UP2, `(.L_x_25) ;  /* 0x000000010a147547 */ /* 0x000fea000b800000 */
[----:B------:R-:W-:-:S05]  /*2440*/  @!P2 IMAD.MOV R17, RZ, RZ, -R17 ;  /* 0x000000ffff11a224 */ /* 0x000fca00078e0a11 */
[----:B------:R-:W-:-:S05]  /*2450*/  SEL R17, R12, R17, !P0 ;  /* 0x000000110c117207 */ /* 0x000fca0004000000 */
[----:B------:R-:W-:-:S05]  /*2460*/  IMAD R17, R17, 0x80, R2 ;  /* 0x0000008011117824 */ /* 0x000fca00078e0202 */
[----:B------:R3:W4:Y:S01]  /*2470*/  LDS R16, [R17] ;  /* 0x0000000011107984 */ /* 0x0007220000000800 */
[----:B------:R-:W-:Y:S05]  /*2480*/  BRA `(.L_x_26) ;  /* 0x0000000000107947 */ /* 0x000fea0003800000 */
.L_x_25:
[----:B------:R-:W-:-:S04]  /*2490*/  @!P2 IADD3 R17, PT, PT, -R17, RZ, RZ ;  /* 0x000000ff1111a210 */ /* 0x000fc80007ffe1ff */
[----:B------:R-:W-:-:S05]  /*24a0*/  SEL R16, R12, R17, !P0 ;  /* 0x000000110c107207 */ /* 0x000fca0004000000 */
[----:B------:R-:W-:-:S06]  /*24b0*/  IMAD R16, R16, 0x80, R9 ;  /* 0x0000008010107824 */ /* 0x000fcc00078e0209 */
[----:B------:R-:W2:Y:S02]  /*24c0*/  LDS R16, [R16] ;  /* 0x0000000010107984 */ /* 0x000ea40000000800 */
.L_x_26:
[----:B012-4-:R-:W-:-:S05]  /*24d0*/  IMAD.IADD R16, R16, 0x1, R15 ;  /* 0x0000000110107824 */ /* 0x017fca00078e020f */
[----:B------:R0:W-:Y:S01]  /*24e0*/  ATOMS.MIN.S32 RZ, [R5], R16 ;  /* 0x0000001005ff738c */ /* 0x0001e20000800200 */
[----:B------:R-:W-:Y:S06]  /*24f0*/  BAR.SYNC.DEFER_BLOCKING 0x0 ;  /* 0x0000000000007b1d */ /* 0x000fec0000010000 */
[----:B------:R-:W-:Y:S05]  /*2500*/  BRA.U !UP1, `(.L_x_27) ;  /* 0x0000000109407547 */ /* 0x000fea000b800000 */
[----:B------:R-:W-:-:S05]  /*2510*/  IABS R15, R13 ;  /* 0x0000000d000f7213 */ /* 0x000fca0000000000 */
[----:B------:R-:W-:-:S05]  /*2520*/  IMAD.HI.U32 R8, R8, R15, RZ ;  /* 0x0000000f08087227 */ /* 0x000fca00078e00ff */
        /* <DEDUP_REMOVED lines=12> */
[----:B------:R-:W1:Y:S01]  /*25f0*/  LDS R3, [R3] ;  /* 0x0000000003037984 */ /* 0x000e620000000800 */
[----:B------:R-:W-:Y:S05]  /*2600*/  BRA `(.L_x_28) ;  /* 0x00000000003c7947 */ /* 0x000fea0003800000 */
.L_x_27:
[----:B------:R-:W-:-:S05]  /*2610*/  IABS R15, R13 ;  /* 0x0000000d000f7213 */ /* 0x000fca0000000000 */
[----:B------:R-:W-:-:S04]  /*2620*/  IMAD.HI.U32 R8, R8, R15, RZ ;  /* 0x0000000f08087227 */ /* 0x000fc800078e00ff */
        /* <DEDUP_REMOVED lines=12> */
[----:B------:R-:W2:Y:S02]  /*26f0*/  LDS R3, [R3] ;  /* 0x0000000003037984 */ /* 0x000ea40000000800 */
.L_x_28:
[----:B------:R-:W-:Y:S05]  /*2700*/  BRA.U !UP2, `(.L_x_29) ;  /* 0x000000010a147547 */ /* 0x000fea000b800000 */
[----:B------:R-:W-:-:S05]  /*2710*/  @!P2 IMAD.MOV R13, RZ, RZ, -R13 ;  /* 0x000000ffff0da224 */ /* 0x000fca00078e0a0d */
[----:B------:R-:W-:-:S04]  /*2720*/  SEL R13, R12, R13, !P0 ;  /* 0x0000000d0c0d7207 */ /* 0x000fc80004000000 */
[----:B------:R-:W-:-:S05]  /*2730*/  LEA R13, R13, R2, 0x7 ;  /* 0x000000020d0d7211 */ /* 0x000fca00078e38ff */
[----:B------:R4:W0:Y:S01]  /*2740*/  LDS R8, [R13] ;  /* 0x000000000d087984 */ /* 0x0008220000000800 */
[----:B------:R-:W-:Y:S05]  /*2750*/  BRA `(.L_x_30) ;  /* 0x0000000000107947 */ /* 0x000fea0003800000 */
.L_x_29:
[----:B------:R-:W-:-:S05]  /*2760*/  @!P2 IMAD.MOV R13, RZ, RZ, -R13 ;  /* 0x000000ffff0da224 */ /* 0x000fca00078e0a0d */
[----:B------:R-:W-:-:S05]  /*2770*/  SEL R12, R12, R13, !P0 ;  /* 0x0000000d0c0c7207 */ /* 0x000fca0004000000 */
[----:B------:R-:W-:-:S05]  /*2780*/  IMAD R12, R12, 0x80, R9 ;  /* 0x000000800c0c7824 */ /* 0x000fca00078e0209 */
[----:B------:R4:W0:Y:S02]  /*2790*/  LDS R8, [R12] ;  /* 0x000000000c087984 */ /* 0x0008240000000800 */
.L_x_30:
[----:B012---:R-:W-:Y:S01]  /*27a0*/  IADD3 R8, PT, PT, R8, R3, RZ ;  /* 0x0000000308087210 */ /* 0x007fe20007ffe0ff */
[----:B------:R-:W-:-:S04]  /*27b0*/  VIADD R0, R0, 0x4 ;  /* 0x0000000400007836 */ /* 0x000fc80000000000 */
[----:B------:R0:W-:Y:S01]  /*27c0*/  ATOMS.MIN.S32 RZ, [R5], R8 ;  /* 0x0000000805ff738c */ /* 0x0001e20000800200 */
[----:B------:R-:W-:Y:S06]  /*27d0*/  BAR.SYNC.DEFER_BLOCKING 0x0 ;  /* 0x0000000000007b1d */ /* 0x000fec0000010000 */
[----:B------:R-:W-:Y:S05]  /*27e0*/  @P1 BRA `(.L_x_31) ;  /* 0xfffffff000b01947 */ /* 0x000fea000383ffff */
.L_x_8:
[----:B------:R-:W5:Y:S04]  /*27f0*/  LDG.E.64 R10, desc[UR10][R10.64] ;  /* 0x0000000a0a0a7981 */ /* 0x000f68000c1e1b00 */
[----:B0-----:R-:W0:Y:S01]  /*2800*/  LDS R5, [R5] ;  /* 0x0000000005057984 */ /* 0x001e220000000800 */
[----:B-----5:R-:W-:-:S05]  /*2810*/  IMAD.WIDE R2, R7, 0x4, R10 ;  /* 0x0000000407027825 */ /* 0x020fca00078e020a */
[----:B0-----:R-:W-:Y:S01]  /*2820*/  ST.E desc[UR10][R2.64], R5 ;  /* 0x0000000502007985 */ /* 0x001fe2000c10190a */
[----:B------:R-:W-:Y:S06]  /*2830*/  BAR.SYNC.DEFER_BLOCKING 0x0 ;  /* 0x0000000000007b1d */ /* 0x000fec0000010000 */
[----:B------:R-:W-:Y:S05]  /*2840*/  EXIT ;  /* 0x000000000000794d */ /* 0x000fea0003800000 */
.L_x_32:
[----:B------:R-:W-:-:S00]  /*2850*/  BRA `(.L_x_32) ;  /* 0xfffffffc00fc7947 */ /* 0x000fc0000383ffff */
[----:B------:R-:W-:-:S00]  /*2860*/  NOP ;  /* 0x0000000000007918 */ /* 0x000fc00000000000 */
        /* <DEDUP_REMOVED lines=9> */
.L_x_33:


//--------------------- .nv.shared._Z3caliiiPPiiiiii --------------------------
	.section	.nv.shared._Z3caliiiPPiiiiii,"aw",@nobits
	.sectionflags	@""
	.align	4
.nv.shared._Z3caliiiPPiiiiii:
	.zero		13312


//--------------------- .nv.shared.reserved.0     --------------------------
	.section	.nv.shared.reserved.0,"aw",@nobits
	.weak		__nv_reservedSMEM_offset_0_alias
	.size		__nv_reservedSMEM_offset_0_alias, 0, 64
	.other		__nv_reservedSMEM_offset_0_alias,@"STO_CUDA_RESERVED_SHARED STV_DEFAULT"
__nv_reservedSMEM_offset_0_alias:
	.zero		0
	.zero		64


//--------------------- .nv.constant0._Z3caliiiPPiiiiii --------------------------
	.section	.nv.constant0._Z3caliiiPPiiiiii,"a",@progbits
	.sectionflags	@""
	.align	4
.nv.constant0._Z3caliiiPPiiiiii:
	.zero		940


//--------------------- SYMBOLS --------------------------

	.type		.nv.reservedSmem.offset0,@object
	.size		.nv.reservedSmem.offset0,0x4
	.type		.nv.reservedSmem.cap,@object
	.size		.nv.reservedSmem.cap,0x4
